//
// Generated by NVIDIA NVVM Compiler
//
// Compiler Build ID: CL-36424714
// Cuda compilation tools, release 13.0, V13.0.88
// Based on NVVM 20.0.0
//

.version 9.0
.target sm_100
.address_size 64

	// .globl	_Z20custom_reduce_kernelPfS_S_iif
.global .align 1 .b8 _ZN34_INTERNAL_e0242a29_4_k_cu_dee327b54cuda3std3__45__cpo5beginE[1];
.global .align 1 .b8 _ZN34_INTERNAL_e0242a29_4_k_cu_dee327b54cuda3std3__45__cpo3endE[1];
.global .align 1 .b8 _ZN34_INTERNAL_e0242a29_4_k_cu_dee327b54cuda3std3__45__cpo6cbeginE[1];
.global .align 1 .b8 _ZN34_INTERNAL_e0242a29_4_k_cu_dee327b54cuda3std3__45__cpo4cendE[1];
.global .align 1 .b8 _ZN34_INTERNAL_e0242a29_4_k_cu_dee327b54cuda3std3__45__cpo6rbeginE[1];
.global .align 1 .b8 _ZN34_INTERNAL_e0242a29_4_k_cu_dee327b54cuda3std3__45__cpo4rendE[1];
.global .align 1 .b8 _ZN34_INTERNAL_e0242a29_4_k_cu_dee327b54cuda3std3__45__cpo7crbeginE[1];
.global .align 1 .b8 _ZN34_INTERNAL_e0242a29_4_k_cu_dee327b54cuda3std3__45__cpo5crendE[1];
.global .align 1 .b8 _ZN34_INTERNAL_e0242a29_4_k_cu_dee327b54cuda3std3__436_GLOBAL__N__e0242a29_4_k_cu_dee327b56ignoreE[1];
.global .align 1 .b8 _ZN34_INTERNAL_e0242a29_4_k_cu_dee327b54cuda3std3__419piecewise_constructE[1];
.global .align 1 .b8 _ZN34_INTERNAL_e0242a29_4_k_cu_dee327b54cuda3std3__48in_placeE[1];
.global .align 1 .b8 _ZN34_INTERNAL_e0242a29_4_k_cu_dee327b54cuda3std3__420unreachable_sentinelE[1];
.global .align 1 .b8 _ZN34_INTERNAL_e0242a29_4_k_cu_dee327b54cuda3std3__47nulloptE[1];
.global .align 1 .b8 _ZN34_INTERNAL_e0242a29_4_k_cu_dee327b54cuda3std3__48unexpectE[1];
.global .align 1 .b8 _ZN34_INTERNAL_e0242a29_4_k_cu_dee327b54cuda3std6ranges3__45__cpo4swapE[1];
.global .align 1 .b8 _ZN34_INTERNAL_e0242a29_4_k_cu_dee327b54cuda3std6ranges3__45__cpo9iter_moveE[1];
.global .align 1 .b8 _ZN34_INTERNAL_e0242a29_4_k_cu_dee327b54cuda3std6ranges3__45__cpo5beginE[1];
.global .align 1 .b8 _ZN34_INTERNAL_e0242a29_4_k_cu_dee327b54cuda3std6ranges3__45__cpo3endE[1];
.global .align 1 .b8 _ZN34_INTERNAL_e0242a29_4_k_cu_dee327b54cuda3std6ranges3__45__cpo6cbeginE[1];
.global .align 1 .b8 _ZN34_INTERNAL_e0242a29_4_k_cu_dee327b54cuda3std6ranges3__45__cpo4cendE[1];
.global .align 1 .b8 _ZN34_INTERNAL_e0242a29_4_k_cu_dee327b54cuda3std6ranges3__45__cpo7advanceE[1];
.global .align 1 .b8 _ZN34_INTERNAL_e0242a29_4_k_cu_dee327b54cuda3std6ranges3__45__cpo9iter_swapE[1];
.global .align 1 .b8 _ZN34_INTERNAL_e0242a29_4_k_cu_dee327b54cuda3std6ranges3__45__cpo4nextE[1];
.global .align 1 .b8 _ZN34_INTERNAL_e0242a29_4_k_cu_dee327b54cuda3std6ranges3__45__cpo4prevE[1];
.global .align 1 .b8 _ZN34_INTERNAL_e0242a29_4_k_cu_dee327b54cuda3std6ranges3__45__cpo4dataE[1];
.global .align 1 .b8 _ZN34_INTERNAL_e0242a29_4_k_cu_dee327b54cuda3std6ranges3__45__cpo5cdataE[1];
.global .align 1 .b8 _ZN34_INTERNAL_e0242a29_4_k_cu_dee327b54cuda3std6ranges3__45__cpo4sizeE[1];
.global .align 1 .b8 _ZN34_INTERNAL_e0242a29_4_k_cu_dee327b54cuda3std6ranges3__45__cpo5ssizeE[1];
.global .align 1 .b8 _ZN34_INTERNAL_e0242a29_4_k_cu_dee327b54cuda3std6ranges3__45__cpo8distanceE[1];
.global .align 1 .b8 _ZN34_INTERNAL_e0242a29_4_k_cu_dee327b56thrust24THRUST_300001_SM_1000_NS8cuda_cub3parE[1];
.global .align 1 .b8 _ZN34_INTERNAL_e0242a29_4_k_cu_dee327b56thrust24THRUST_300001_SM_1000_NS8cuda_cub10par_nosyncE[1];
.global .align 1 .b8 _ZN34_INTERNAL_e0242a29_4_k_cu_dee327b56thrust24THRUST_300001_SM_1000_NS6system6detail10sequential3seqE[1];
.global .align 1 .b8 _ZN34_INTERNAL_e0242a29_4_k_cu_dee327b56thrust24THRUST_300001_SM_1000_NS6system3cpp3parE[1];
.global .align 1 .b8 _ZN34_INTERNAL_e0242a29_4_k_cu_dee327b56thrust24THRUST_300001_SM_1000_NS12placeholders2_1E[1];
.global .align 1 .b8 _ZN34_INTERNAL_e0242a29_4_k_cu_dee327b56thrust24THRUST_300001_SM_1000_NS12placeholders2_2E[1];
.global .align 1 .b8 _ZN34_INTERNAL_e0242a29_4_k_cu_dee327b56thrust24THRUST_300001_SM_1000_NS12placeholders2_3E[1];
.global .align 1 .b8 _ZN34_INTERNAL_e0242a29_4_k_cu_dee327b56thrust24THRUST_300001_SM_1000_NS12placeholders2_4E[1];
.global .align 1 .b8 _ZN34_INTERNAL_e0242a29_4_k_cu_dee327b56thrust24THRUST_300001_SM_1000_NS12placeholders2_5E[1];
.global .align 1 .b8 _ZN34_INTERNAL_e0242a29_4_k_cu_dee327b56thrust24THRUST_300001_SM_1000_NS12placeholders2_6E[1];
.global .align 1 .b8 _ZN34_INTERNAL_e0242a29_4_k_cu_dee327b56thrust24THRUST_300001_SM_1000_NS12placeholders2_7E[1];
.global .align 1 .b8 _ZN34_INTERNAL_e0242a29_4_k_cu_dee327b56thrust24THRUST_300001_SM_1000_NS12placeholders2_8E[1];
.global .align 1 .b8 _ZN34_INTERNAL_e0242a29_4_k_cu_dee327b56thrust24THRUST_300001_SM_1000_NS12placeholders2_9E[1];
.global .align 1 .b8 _ZN34_INTERNAL_e0242a29_4_k_cu_dee327b56thrust24THRUST_300001_SM_1000_NS12placeholders3_10E[1];
.global .align 1 .b8 _ZN34_INTERNAL_e0242a29_4_k_cu_dee327b56thrust24THRUST_300001_SM_1000_NS3seqE[1];
.global .align 1 .b8 _ZN34_INTERNAL_e0242a29_4_k_cu_dee327b56thrust24THRUST_300001_SM_1000_NS6deviceE[1];

.visible .entry _Z20custom_reduce_kernelPfS_S_iif(
	.param .u64 .ptr .align 1 _Z20custom_reduce_kernelPfS_S_iif_param_0,
	.param .u64 .ptr .align 1 _Z20custom_reduce_kernelPfS_S_iif_param_1,
	.param .u64 .ptr .align 1 _Z20custom_reduce_kernelPfS_S_iif_param_2,
	.param .u32 _Z20custom_reduce_kernelPfS_S_iif_param_3,
	.param .u32 _Z20custom_reduce_kernelPfS_S_iif_param_4,
	.param .f32 _Z20custom_reduce_kernelPfS_S_iif_param_5
)
{
	.reg .pred 	%p<15>;
	.reg .b32 	%r<60>;
	.reg .b32 	%f<56>;
	.reg .b64 	%rd<38>;

	ld.param.u64 	%rd9, [_Z20custom_reduce_kernelPfS_S_iif_param_0];
	ld.param.u64 	%rd8, [_Z20custom_reduce_kernelPfS_S_iif_param_1];
	ld.param.u64 	%rd10, [_Z20custom_reduce_kernelPfS_S_iif_param_2];
	ld.param.u32 	%r24, [_Z20custom_reduce_kernelPfS_S_iif_param_3];
	ld.param.u32 	%r25, [_Z20custom_reduce_kernelPfS_S_iif_param_4];
	ld.param.f32 	%f7, [_Z20custom_reduce_kernelPfS_S_iif_param_5];
	cvta.to.global.u64 	%rd1, %rd9;
	cvta.to.global.u64 	%rd2, %rd10;
	mov.u32 	%r26, %ctaid.x;
	mov.u32 	%r27, %ntid.x;
	mov.u32 	%r28, %tid.x;
	mad.lo.s32 	%r56, %r26, %r27, %r28;
	mov.u32 	%r29, %nctaid.x;
	mul.lo.s32 	%r2, %r27, %r29;
	setp.ge.s32 	%p1, %r56, %r24;
	@%p1 bra 	$L__BB0_7;
	mul.lo.s32 	%r3, %r25, %r56;
	add.s32 	%r30, %r56, %r2;
	max.s32 	%r31, %r24, %r30;
	setp.lt.s32 	%p2, %r30, %r24;
	selp.u32 	%r32, 1, 0, %p2;
	add.s32 	%r33, %r30, %r32;
	sub.s32 	%r34, %r31, %r33;
	div.u32 	%r35, %r34, %r2;
	add.s32 	%r4, %r35, %r32;
	and.b32  	%r36, %r4, 3;
	setp.eq.s32 	%p3, %r36, 3;
	mov.u32 	%r54, %r56;
	@%p3 bra 	$L__BB0_4;
	add.s32 	%r38, %r4, 1;
	and.b32  	%r5, %r38, 3;
	mov.b32 	%r53, 0;
	mov.u32 	%r54, %r56;
$L__BB0_3:
	.pragma "nounroll";
	mul.wide.s32 	%rd11, %r54, 4;
	add.s64 	%rd12, %rd1, %rd11;
	ld.global.f32 	%f8, [%rd12];
	div.rn.f32 	%f9, %f8, %f7;
	cvt.rmi.f32.f32 	%f10, %f9;
	cvt.rzi.s32.f32 	%r39, %f10;
	add.s32 	%r40, %r39, %r3;
	mul.wide.s32 	%rd13, %r40, 4;
	add.s64 	%rd14, %rd2, %rd13;
	ld.global.f32 	%f11, [%rd14];
	add.f32 	%f12, %f11, 0f3F000000;
	st.global.f32 	[%rd14], %f12;
	ld.global.f32 	%f13, [%rd14+4];
	add.f32 	%f14, %f13, 0f3F000000;
	st.global.f32 	[%rd14+4], %f14;
	add.s32 	%r54, %r54, %r2;
	add.s32 	%r53, %r53, 1;
	setp.ne.s32 	%p4, %r53, %r5;
	@%p4 bra 	$L__BB0_3;
$L__BB0_4:
	setp.lt.u32 	%p5, %r4, 3;
	@%p5 bra 	$L__BB0_7;
	mul.wide.s32 	%rd19, %r2, 4;
	shl.b32 	%r49, %r2, 2;
$L__BB0_6:
	mul.wide.s32 	%rd15, %r54, 4;
	add.s64 	%rd16, %rd1, %rd15;
	ld.global.f32 	%f15, [%rd16];
	div.rn.f32 	%f16, %f15, %f7;
	cvt.rmi.f32.f32 	%f17, %f16;
	cvt.rzi.s32.f32 	%r41, %f17;
	add.s32 	%r42, %r41, %r3;
	mul.wide.s32 	%rd17, %r42, 4;
	add.s64 	%rd18, %rd2, %rd17;
	ld.global.f32 	%f18, [%rd18];
	add.f32 	%f19, %f18, 0f3F000000;
	st.global.f32 	[%rd18], %f19;
	ld.global.f32 	%f20, [%rd18+4];
	add.f32 	%f21, %f20, 0f3F000000;
	st.global.f32 	[%rd18+4], %f21;
	add.s64 	%rd20, %rd16, %rd19;
	ld.global.f32 	%f22, [%rd20];
	div.rn.f32 	%f23, %f22, %f7;
	cvt.rmi.f32.f32 	%f24, %f23;
	cvt.rzi.s32.f32 	%r43, %f24;
	add.s32 	%r44, %r43, %r3;
	mul.wide.s32 	%rd21, %r44, 4;
	add.s64 	%rd22, %rd2, %rd21;
	ld.global.f32 	%f25, [%rd22];
	add.f32 	%f26, %f25, 0f3F000000;
	st.global.f32 	[%rd22], %f26;
	ld.global.f32 	%f27, [%rd22+4];
	add.f32 	%f28, %f27, 0f3F000000;
	st.global.f32 	[%rd22+4], %f28;
	add.s64 	%rd23, %rd20, %rd19;
	ld.global.f32 	%f29, [%rd23];
	div.rn.f32 	%f30, %f29, %f7;
	cvt.rmi.f32.f32 	%f31, %f30;
	cvt.rzi.s32.f32 	%r45, %f31;
	add.s32 	%r46, %r45, %r3;
	mul.wide.s32 	%rd24, %r46, 4;
	add.s64 	%rd25, %rd2, %rd24;
	ld.global.f32 	%f32, [%rd25];
	add.f32 	%f33, %f32, 0f3F000000;
	st.global.f32 	[%rd25], %f33;
	ld.global.f32 	%f34, [%rd25+4];
	add.f32 	%f35, %f34, 0f3F000000;
	st.global.f32 	[%rd25+4], %f35;
	add.s64 	%rd26, %rd23, %rd19;
	ld.global.f32 	%f36, [%rd26];
	div.rn.f32 	%f37, %f36, %f7;
	cvt.rmi.f32.f32 	%f38, %f37;
	cvt.rzi.s32.f32 	%r47, %f38;
	add.s32 	%r48, %r47, %r3;
	mul.wide.s32 	%rd27, %r48, 4;
	add.s64 	%rd28, %rd2, %rd27;
	ld.global.f32 	%f39, [%rd28];
	add.f32 	%f40, %f39, 0f3F000000;
	st.global.f32 	[%rd28], %f40;
	ld.global.f32 	%f41, [%rd28+4];
	add.f32 	%f42, %f41, 0f3F000000;
	st.global.f32 	[%rd28+4], %f42;
	add.s32 	%r54, %r49, %r54;
	setp.lt.s32 	%p6, %r54, %r24;
	@%p6 bra 	$L__BB0_6;
$L__BB0_7:
	bar.sync 	0;
	setp.ge.s32 	%p7, %r56, %r25;
	@%p7 bra 	$L__BB0_18;
	and.b32  	%r13, %r2, 3;
	and.b32  	%r14, %r2, 2147483644;
	neg.s32 	%r15, %r14;
	shl.b32 	%r16, %r25, 2;
	cvta.to.global.u64 	%rd3, %rd8;
	mul.wide.s32 	%rd6, %r25, 4;
$L__BB0_9:
	setp.lt.s32 	%p8, %r2, 1;
	@%p8 bra 	$L__BB0_17;
	setp.lt.u32 	%p9, %r2, 4;
	mul.wide.s32 	%rd29, %r56, 4;
	add.s64 	%rd4, %rd3, %rd29;
	ld.global.f32 	%f55, [%rd4];
	mov.b32 	%r59, 0;
	@%p9 bra 	$L__BB0_13;
	mov.u32 	%r57, %r56;
	mov.u32 	%r58, %r15;
$L__BB0_12:
	mul.wide.s32 	%rd30, %r57, 4;
	add.s64 	%rd31, %rd2, %rd30;
	ld.global.f32 	%f43, [%rd31];
	add.f32 	%f44, %f43, %f55;
	st.global.f32 	[%rd4], %f44;
	add.s64 	%rd33, %rd31, %rd6;
	ld.global.f32 	%f45, [%rd33];
	add.f32 	%f46, %f45, %f44;
	st.global.f32 	[%rd4], %f46;
	add.s64 	%rd34, %rd33, %rd6;
	ld.global.f32 	%f47, [%rd34];
	add.f32 	%f48, %f47, %f46;
	st.global.f32 	[%rd4], %f48;
	add.s64 	%rd35, %rd34, %rd6;
	ld.global.f32 	%f49, [%rd35];
	add.f32 	%f55, %f49, %f48;
	st.global.f32 	[%rd4], %f55;
	add.s32 	%r58, %r58, 4;
	add.s32 	%r57, %r57, %r16;
	setp.ne.s32 	%p10, %r58, 0;
	mov.u32 	%r59, %r14;
	@%p10 bra 	$L__BB0_12;
$L__BB0_13:
	setp.eq.s32 	%p11, %r13, 0;
	@%p11 bra 	$L__BB0_17;
	setp.eq.s32 	%p12, %r13, 1;
	mad.lo.s32 	%r51, %r59, %r25, %r56;
	mul.wide.s32 	%rd36, %r51, 4;
	add.s64 	%rd5, %rd2, %rd36;
	ld.global.f32 	%f50, [%rd5];
	add.f32 	%f5, %f50, %f55;
	st.global.f32 	[%rd4], %f5;
	@%p12 bra 	$L__BB0_17;
	setp.eq.s32 	%p13, %r13, 2;
	add.s64 	%rd7, %rd5, %rd6;
	ld.global.f32 	%f51, [%rd7];
	add.f32 	%f6, %f51, %f5;
	st.global.f32 	[%rd4], %f6;
	@%p13 bra 	$L__BB0_17;
	add.s64 	%rd37, %rd7, %rd6;
	ld.global.f32 	%f52, [%rd37];
	add.f32 	%f53, %f52, %f6;
	st.global.f32 	[%rd4], %f53;
$L__BB0_17:
	add.s32 	%r56, %r56, %r2;
	setp.lt.s32 	%p14, %r56, %r25;
	@%p14 bra 	$L__BB0_9;
$L__BB0_18:
	bar.sync 	0;
	ret;

}
	// .globl	_ZN3cub18CUB_300001_SM_10006detail11EmptyKernelIvEEvv
.visible .entry _ZN3cub18CUB_300001_SM_10006detail11EmptyKernelIvEEvv()
{


	ret;

}


// ===== COMPILED SASS (sm_100) =====

	.target	sm_100

	.elftype	@"ET_EXEC"


//--------------------- .note.nv.tkinfo           --------------------------
	.section	.note.nv.tkinfo,"",@"SHT_NOTE"
	.sectionflags	@"SHF_NOTE_NV_TKINFO"
	.tkinfo
        /*0018*/ 	.word	0x00000002
        /*0030*/ 	.string	""
        /*0030*/ 	.string	"ptxas"
        /*0030*/ 	.string	"Cuda compilation tools, release 13.0, V13.0.88"
        /*0030*/ 	.string	"Build cuda_13.0.r13.0/compiler.36424714_0"
        /*0030*/ 	.string	"-arch sm_100 -m 64 "



//--------------------- .note.nv.cuinfo           --------------------------
	.section	.note.nv.cuinfo,"",@"SHT_NOTE"
	.sectionflags	@"SHF_NOTE_NV_CUINFO"
        /*0018*/ 	.short	0x0002
        /*001a*/ 	.short	0x0064
        /*001c*/ 	.short	0x0082
	.zero		2


//--------------------- .nv.info                  --------------------------
	.section	.nv.info,"",@"SHT_CUDA_INFO"
	.align	4


	//----- nvinfo : EIATTR_REGCOUNT
	.align		4
        /*0000*/ 	.byte	0x04, 0x2f
        /*0002*/ 	.short	(.L_46 - .L_45)
	.align		4
.L_45:
        /*0004*/ 	.word	index@(_Z20custom_reduce_kernelPfS_S_iif)
        /*0008*/ 	.word	0x00000020


	//----- nvinfo : EIATTR_FRAME_SIZE
	.align		4
.L_46:
        /*000c*/ 	.byte	0x04, 0x11
        /*000e*/ 	.short	(.L_48 - .L_47)
	.align		4
.L_47:
        /*0010*/ 	.word	index@($__internal_0_$__cuda_sm3x_div_rn_noftz_f32_slowpath)
        /*0014*/ 	.word	0x00000000


	//----- nvinfo : EIATTR_FRAME_SIZE
	.align		4
.L_48:
        /*0018*/ 	.byte	0x04, 0x11
        /*001a*/ 	.short	(.L_50 - .L_49)
	.align		4
.L_49:
        /*001c*/ 	.word	index@(_Z20custom_reduce_kernelPfS_S_iif)
        /*0020*/ 	.word	0x00000000


	//----- nvinfo : EIATTR_REGCOUNT
	.align		4
.L_50:
        /*0024*/ 	.byte	0x04, 0x2f
        /*0026*/ 	.short	(.L_52 - .L_51)
	.align		4
.L_51:
        /*0028*/ 	.word	index@(_ZN3cub18CUB_300001_SM_10006detail11EmptyKernelIvEEvv)
        /*002c*/ 	.word	0x00000004


	//----- nvinfo : EIATTR_FRAME_SIZE
	.align		4
.L_52:
        /*0030*/ 	.byte	0x04, 0x11
        /*0032*/ 	.short	(.L_54 - .L_53)
	.align		4
.L_53:
        /*0034*/ 	.word	index@(_ZN3cub18CUB_300001_SM_10006detail11EmptyKernelIvEEvv)
        /*0038*/ 	.word	0x00000000


	//----- nvinfo : EIATTR_MIN_STACK_SIZE
	.align		4
.L_54:
        /*003c*/ 	.byte	0x04, 0x12
        /*003e*/ 	.short	(.L_56 - .L_55)
	.align		4
.L_55:
        /*0040*/ 	.word	index@(_ZN3cub18CUB_300001_SM_10006detail11EmptyKernelIvEEvv)
        /*0044*/ 	.word	0x00000000


	//----- nvinfo : EIATTR_MIN_STACK_SIZE
	.align		4
.L_56:
        /*0048*/ 	.byte	0x04, 0x12
        /*004a*/ 	.short	(.L_58 - .L_57)
	.align		4
.L_57:
        /*004c*/ 	.word	index@(_Z20custom_reduce_kernelPfS_S_iif)
        /*0050*/ 	.word	0x00000000
.L_58:


//--------------------- .nv.compat                --------------------------
	.section	.nv.compat,"",@"SHT_CUDA_COMPAT_INFO"
	.align	4
        /*0000*/ 	.byte	0x02, 0x09, 0x00, 0x00, 0x02, 0x02, 0x01, 0x00, 0x02, 0x05, 0x05, 0x00, 0x03, 0x07, 0x01, 0x01
        /*0010*/ 	.byte	0x02, 0x03, 0x00, 0x00, 0x02, 0x06, 0x01, 0x00, 0x04, 0x0b, 0x08, 0x00, 0x01, 0x00, 0x00, 0x00
        /*0020*/ 	.byte	0x00, 0x00, 0x00, 0x00


//--------------------- .nv.info._ZN3cub18CUB_300001_SM_10006detail11EmptyKernelIvEEvv --------------------------
	.section	.nv.info._ZN3cub18CUB_300001_SM_10006detail11EmptyKernelIvEEvv,"",@"SHT_CUDA_INFO"
	.sectionflags	@""
	.align	4


	//----- nvinfo : EIATTR_CUDA_API_VERSION
	.align		4
        /*0000*/ 	.byte	0x04, 0x37
        /*0002*/ 	.short	(.L_60 - .L_59)
.L_59:
        /*0004*/ 	.word	0x00000082


	//----- nvinfo : EIATTR_SPARSE_MMA_MASK
	.align		4
.L_60:
        /*0008*/ 	.byte	0x03, 0x50
        /*000a*/ 	.short	0x0000


	//----- nvinfo : EIATTR_MAXREG_COUNT
	.align		4
        /*000c*/ 	.byte	0x03, 0x1b
        /*000e*/ 	.short	0x00ff


	//----- nvinfo : EIATTR_MERCURY_ISA_VERSION
	.align		4
        /*0010*/ 	.byte	0x03, 0x5f
        /*0012*/ 	.short	0x0101


	//----- nvinfo : EIATTR_VRC_CTA_INIT_COUNT
	.align		4
        /*0014*/ 	.byte	0x02, 0x4a
	.zero		1
	.zero		1


	//----- nvinfo : EIATTR_EXIT_INSTR_OFFSETS
	.align		4
        /*0018*/ 	.byte	0x04, 0x1c
        /*001a*/ 	.short	(.L_62 - .L_61)


	//   ....[0]....
.L_61:
        /*001c*/ 	.word	0x00000010


	//----- nvinfo : EIATTR_SW_WAR
	.align		4
.L_62:
        /*0020*/ 	.byte	0x04, 0x36
        /*0022*/ 	.short	(.L_64 - .L_63)
.L_63:
        /*0024*/ 	.word	0x00000008
.L_64:


//--------------------- .nv.info._Z20custom_reduce_kernelPfS_S_iif --------------------------
	.section	.nv.info._Z20custom_reduce_kernelPfS_S_iif,"",@"SHT_CUDA_INFO"
	.sectionflags	@""
	.align	4


	//----- nvinfo : EIATTR_CUDA_API_VERSION
	.align		4
        /*0000*/ 	.byte	0x04, 0x37
        /*0002*/ 	.short	(.L_66 - .L_65)
.L_65:
        /*0004*/ 	.word	0x00000082


	//----- nvinfo : EIATTR_KPARAM_INFO
	.align		4
.L_66:
        /*0008*/ 	.byte	0x04, 0x17
        /*000a*/ 	.short	(.L_68 - .L_67)
.L_67:
        /*000c*/ 	.word	0x00000000
        /*0010*/ 	.short	0x0005
        /*0012*/ 	.short	0x0020
        /*0014*/ 	.byte	0x00, 0xf0, 0x11, 0x00


	//----- nvinfo : EIATTR_KPARAM_INFO
	.align		4
.L_68:
        /*0018*/ 	.byte	0x04, 0x17
        /*001a*/ 	.short	(.L_70 - .L_69)
.L_69:
        /*001c*/ 	.word	0x00000000
        /*0020*/ 	.short	0x0004
        /*0022*/ 	.short	0x001c
        /*0024*/ 	.byte	0x00, 0xf0, 0x11, 0x00


	//----- nvinfo : EIATTR_KPARAM_INFO
	.align		4
.L_70:
        /*0028*/ 	.byte	0x04, 0x17
        /*002a*/ 	.short	(.L_72 - .L_71)
.L_71:
        /*002c*/ 	.word	0x00000000
        /*0030*/ 	.short	0x0003
        /*0032*/ 	.short	0x0018
        /*0034*/ 	.byte	0x00, 0xf0, 0x11, 0x00


	//----- nvinfo : EIATTR_KPARAM_INFO
	.align		4
.L_72:
        /*0038*/ 	.byte	0x04, 0x17
        /*003a*/ 	.short	(.L_74 - .L_73)
.L_73:
        /*003c*/ 	.word	0x00000000
        /*0040*/ 	.short	0x0002
        /*0042*/ 	.short	0x0010
        /*0044*/ 	.byte	0x00, 0xf5, 0x21, 0x00


	//----- nvinfo : EIATTR_KPARAM_INFO
	.align		4
.L_74:
        /*0048*/ 	.byte	0x04, 0x17
        /*004a*/ 	.short	(.L_76 - .L_75)
.L_75:
        /*004c*/ 	.word	0x00000000
        /*0050*/ 	.short	0x0001
        /*0052*/ 	.short	0x0008
        /*0054*/ 	.byte	0x00, 0xf5, 0x21, 0x00


	//----- nvinfo : EIATTR_KPARAM_INFO
	.align		4
.L_76:
        /*0058*/ 	.byte	0x04, 0x17
        /*005a*/ 	.short	(.L_78 - .L_77)
.L_77:
        /*005c*/ 	.word	0x00000000
        /*0060*/ 	.short	0x0000
        /*0062*/ 	.short	0x0000
        /*0064*/ 	.byte	0x00, 0xf5, 0x21, 0x00


	//----- nvinfo : EIATTR_SPARSE_MMA_MASK
	.align		4
.L_78:
        /*0068*/ 	.byte	0x03, 0x50
        /*006a*/ 	.short	0x0000


	//----- nvinfo : EIATTR_MAXREG_COUNT
	.align		4
        /*006c*/ 	.byte	0x03, 0x1b
        /*006e*/ 	.short	0x00ff


	//----- nvinfo : EIATTR_NUM_BARRIERS
	.align		4
        /*0070*/ 	.byte	0x02, 0x4c
        /*0072*/ 	.byte	0x01
	.zero		1


	//----- nvinfo : EIATTR_MERCURY_ISA_VERSION
	.align		4
        /*0074*/ 	.byte	0x03, 0x5f
        /*0076*/ 	.short	0x0101


	//----- nvinfo : EIATTR_VRC_CTA_INIT_COUNT
	.align		4
        /*0078*/ 	.byte	0x02, 0x4a
	.zero		1
	.zero		1


	//----- nvinfo : EIATTR_EXIT_INSTR_OFFSETS
	.align		4
        /*007c*/ 	.byte	0x04, 0x1c
        /*007e*/ 	.short	(.L_80 - .L_79)


	//   ....[0]....
.L_79:
        /*0080*/ 	.word	0x00001800


	//----- nvinfo : EIATTR_CRS_STACK_SIZE
	.align		4
.L_80:
        /*0084*/ 	.byte	0x04, 0x1e
        /*0086*/ 	.short	(.L_82 - .L_81)
.L_81:
        /*0088*/ 	.word	0x00000000


	//----- nvinfo : EIATTR_CBANK_PARAM_SIZE
	.align		4
.L_82:
        /*008c*/ 	.byte	0x03, 0x19
        /*008e*/ 	.short	0x0024


	//----- nvinfo : EIATTR_PARAM_CBANK
	.align		4
        /*0090*/ 	.byte	0x04, 0x0a
        /*0092*/ 	.short	(.L_84 - .L_83)
	.align		4
.L_83:
        /*0094*/ 	.word	index@(.nv.constant0._Z20custom_reduce_kernelPfS_S_iif)
        /*0098*/ 	.short	0x0380
        /*009a*/ 	.short	0x0024


	//----- nvinfo : EIATTR_SW_WAR
	.align		4
.L_84:
        /*009c*/ 	.byte	0x04, 0x36
        /*009e*/ 	.short	(.L_86 - .L_85)
.L_85:
        /*00a0*/ 	.word	0x00000008
.L_86:


//--------------------- .nv.callgraph             --------------------------
	.section	.nv.callgraph,"",@"SHT_CUDA_CALLGRAPH"
	.align	4
	.sectionentsize	8
	.align		4
        /*0000*/ 	.word	0x00000000
	.align		4
        /*0004*/ 	.word	0xffffffff
	.align		4
        /*0008*/ 	.word	0x00000000
	.align		4
        /*000c*/ 	.word	0xfffffffe
	.align		4
        /*0010*/ 	.word	0x00000000
	.align		4
        /*0014*/ 	.word	0xfffffffd
	.align		4
        /*0018*/ 	.word	0x00000000
	.align		4
        /*001c*/ 	.word	0xfffffffc


//--------------------- .nv.constant4             --------------------------
	.section	.nv.constant4,"a",@progbits
	.align	8
	.align		8
.nv.constant4:
        /*0000*/ 	.dword	_ZN34_INTERNAL_e0242a29_4_k_cu_dee327b54cuda3std3__45__cpo5beginE
	.align		8
        /*0008*/ 	.dword	_ZN34_INTERNAL_e0242a29_4_k_cu_dee327b54cuda3std3__45__cpo3endE
	.align		8
        /*0010*/ 	.dword	_ZN34_INTERNAL_e0242a29_4_k_cu_dee327b54cuda3std3__45__cpo6cbeginE
	.align		8
        /*0018*/ 	.dword	_ZN34_INTERNAL_e0242a29_4_k_cu_dee327b54cuda3std3__45__cpo4cendE
	.align		8
        /*0020*/ 	.dword	_ZN34_INTERNAL_e0242a29_4_k_cu_dee327b54cuda3std3__45__cpo6rbeginE
	.align		8
        /*0028*/ 	.dword	_ZN34_INTERNAL_e0242a29_4_k_cu_dee327b54cuda3std3__45__cpo4rendE
	.align		8
        /*0030*/ 	.dword	_ZN34_INTERNAL_e0242a29_4_k_cu_dee327b54cuda3std3__45__cpo7crbeginE
	.align		8
        /*0038*/ 	.dword	_ZN34_INTERNAL_e0242a29_4_k_cu_dee327b54cuda3std3__45__cpo5crendE
	.align		8
        /*0040*/ 	.dword	_ZN34_INTERNAL_e0242a29_4_k_cu_dee327b54cuda3std3__436_GLOBAL__N__e0242a29_4_k_cu_dee327b56ignoreE
	.align		8
        /*0048*/ 	.dword	_ZN34_INTERNAL_e0242a29_4_k_cu_dee327b54cuda3std3__419piecewise_constructE
	.align		8
        /*0050*/ 	.dword	_ZN34_INTERNAL_e0242a29_4_k_cu_dee327b54cuda3std3__48in_placeE
	.align		8
        /*0058*/ 	.dword	_ZN34_INTERNAL_e0242a29_4_k_cu_dee327b54cuda3std3__420unreachable_sentinelE
	.align		8
        /*0060*/ 	.dword	_ZN34_INTERNAL_e0242a29_4_k_cu_dee327b54cuda3std3__47nulloptE
	.align		8
        /*0068*/ 	.dword	_ZN34_INTERNAL_e0242a29_4_k_cu_dee327b54cuda3std3__48unexpectE
	.align		8
        /*0070*/ 	.dword	_ZN34_INTERNAL_e0242a29_4_k_cu_dee327b54cuda3std6ranges3__45__cpo4swapE
	.align		8
        /*0078*/ 	.dword	_ZN34_INTERNAL_e0242a29_4_k_cu_dee327b54cuda3std6ranges3__45__cpo9iter_moveE
	.align		8
        /*0080*/ 	.dword	_ZN34_INTERNAL_e0242a29_4_k_cu_dee327b54cuda3std6ranges3__45__cpo5beginE
	.align		8
        /*0088*/ 	.dword	_ZN34_INTERNAL_e0242a29_4_k_cu_dee327b54cuda3std6ranges3__45__cpo3endE
	.align		8
        /*0090*/ 	.dword	_ZN34_INTERNAL_e0242a29_4_k_cu_dee327b54cuda3std6ranges3__45__cpo6cbeginE
	.align		8
        /*0098*/ 	.dword	_ZN34_INTERNAL_e0242a29_4_k_cu_dee327b54cuda3std6ranges3__45__cpo4cendE
	.align		8
        /*00a0*/ 	.dword	_ZN34_INTERNAL_e0242a29_4_k_cu_dee327b54cuda3std6ranges3__45__cpo7advanceE
	.align		8
        /*00a8*/ 	.dword	_ZN34_INTERNAL_e0242a29_4_k_cu_dee327b54cuda3std6ranges3__45__cpo9iter_swapE
	.align		8
        /*00b0*/ 	.dword	_ZN34_INTERNAL_e0242a29_4_k_cu_dee327b54cuda3std6ranges3__45__cpo4nextE
	.align		8
        /*00b8*/ 	.dword	_ZN34_INTERNAL_e0242a29_4_k_cu_dee327b54cuda3std6ranges3__45__cpo4prevE
	.align		8
        /*00c0*/ 	.dword	_ZN34_INTERNAL_e0242a29_4_k_cu_dee327b54cuda3std6ranges3__45__cpo4dataE
	.align		8
        /*00c8*/ 	.dword	_ZN34_INTERNAL_e0242a29_4_k_cu_dee327b54cuda3std6ranges3__45__cpo5cdataE
	.align		8
        /*00d0*/ 	.dword	_ZN34_INTERNAL_e0242a29_4_k_cu_dee327b54cuda3std6ranges3__45__cpo4sizeE
	.align		8
        /*00d8*/ 	.dword	_ZN34_INTERNAL_e0242a29_4_k_cu_dee327b54cuda3std6ranges3__45__cpo5ssizeE
	.align		8
        /*00e0*/ 	.dword	_ZN34_INTERNAL_e0242a29_4_k_cu_dee327b54cuda3std6ranges3__45__cpo8distanceE
	.align		8
        /*00e8*/ 	.dword	_ZN34_INTERNAL_e0242a29_4_k_cu_dee327b56thrust24THRUST_300001_SM_1000_NS8cuda_cub3parE
	.align		8
        /*00f0*/ 	.dword	_ZN34_INTERNAL_e0242a29_4_k_cu_dee327b56thrust24THRUST_300001_SM_1000_NS8cuda_cub10par_nosyncE
	.align		8
        /*00f8*/ 	.dword	_ZN34_INTERNAL_e0242a29_4_k_cu_dee327b56thrust24THRUST_300001_SM_1000_NS6system6detail10sequential3seqE
	.align		8
        /*0100*/ 	.dword	_ZN34_INTERNAL_e0242a29_4_k_cu_dee327b56thrust24THRUST_300001_SM_1000_NS6system3cpp3parE
	.align		8
        /*0108*/ 	.dword	_ZN34_INTERNAL_e0242a29_4_k_cu_dee327b56thrust24THRUST_300001_SM_1000_NS12placeholders2_1E
	.align		8
        /*0110*/ 	.dword	_ZN34_INTERNAL_e0242a29_4_k_cu_dee327b56thrust24THRUST_300001_SM_1000_NS12placeholders2_2E
	.align		8
        /*0118*/ 	.dword	_ZN34_INTERNAL_e0242a29_4_k_cu_dee327b56thrust24THRUST_300001_SM_1000_NS12placeholders2_3E
	.align		8
        /*0120*/ 	.dword	_ZN34_INTERNAL_e0242a29_4_k_cu_dee327b56thrust24THRUST_300001_SM_1000_NS12placeholders2_4E
	.align		8
        /*0128*/ 	.dword	_ZN34_INTERNAL_e0242a29_4_k_cu_dee327b56thrust24THRUST_300001_SM_1000_NS12placeholders2_5E
	.align		8
        /*0130*/ 	.dword	_ZN34_INTERNAL_e0242a29_4_k_cu_dee327b56thrust24THRUST_300001_SM_1000_NS12placeholders2_6E
	.align		8
        /*0138*/ 	.dword	_ZN34_INTERNAL_e0242a29_4_k_cu_dee327b56thrust24THRUST_300001_SM_1000_NS12placeholders2_7E
	.align		8
        /*0140*/ 	.dword	_ZN34_INTERNAL_e0242a29_4_k_cu_dee327b56thrust24THRUST_300001_SM_1000_NS12placeholders2_8E
	.align		8
        /*0148*/ 	.dword	_ZN34_INTERNAL_e0242a29_4_k_cu_dee327b56thrust24THRUST_300001_SM_1000_NS12placeholders2_9E
	.align		8
        /*0150*/ 	.dword	_ZN34_INTERNAL_e0242a29_4_k_cu_dee327b56thrust24THRUST_300001_SM_1000_NS12placeholders3_10E
	.align		8
        /*0158*/ 	.dword	_ZN34_INTERNAL_e0242a29_4_k_cu_dee327b56thrust24THRUST_300001_SM_1000_NS3seqE
	.align		8
        /*0160*/ 	.dword	_ZN34_INTERNAL_e0242a29_4_k_cu_dee327b56thrust24THRUST_300001_SM_1000_NS6deviceE


//--------------------- .text._ZN3cub18CUB_300001_SM_10006detail11EmptyKernelIvEEvv --------------------------
	.section	.text._ZN3cub18CUB_300001_SM_10006detail11EmptyKernelIvEEvv,"ax",@progbits
	.align	128
        .global         _ZN3cub18CUB_300001_SM_10006detail11EmptyKernelIvEEvv
        .type           _ZN3cub18CUB_300001_SM_10006detail11EmptyKernelIvEEvv,@function
        .size           _ZN3cub18CUB_300001_SM_10006detail11EmptyKernelIvEEvv,(.L_x_39 - _ZN3cub18CUB_300001_SM_10006detail11EmptyKernelIvEEvv)
        .other          _ZN3cub18CUB_300001_SM_10006detail11EmptyKernelIvEEvv,@"STO_CUDA_ENTRY STV_DEFAULT"
_ZN3cub18CUB_300001_SM_10006detail11EmptyKernelIvEEvv:
.text._ZN3cub18CUB_300001_SM_10006detail11EmptyKernelIvEEvv:
[----:B------:R-:W-:Y:S01]  /*0000*/  LDC R1, c[0x0][0x37c] ;  /* 0x0000df00ff017b82 */ /* 0x000fe20000000800 */
[----:B------:R-:W-:Y:S05]  /*0010*/  EXIT ;  /* 0x000000000000794d */ /* 0x000fea0003800000 */
.L_x_0:
[----:B------:R-:W-:-:S00]  /*0020*/  BRA `(.L_x_0) ;  /* 0xfffffffc00fc7947 */ /* 0x000fc0000383ffff */
[----:B------:R-:W-:-:S00]  /*0030*/  NOP ;  /* 0x0000000000007918 */ /* 0x000fc00000000000 */
        /* <DEDUP_REMOVED lines=12> */
.L_x_39:


//--------------------- .text._Z20custom_reduce_kernelPfS_S_iif --------------------------
	.section	.text._Z20custom_reduce_kernelPfS_S_iif,"ax",@progbits
	.align	128
        .global         _Z20custom_reduce_kernelPfS_S_iif
        .type           _Z20custom_reduce_kernelPfS_S_iif,@function
        .size           _Z20custom_reduce_kernelPfS_S_iif,(.L_x_38 - _Z20custom_reduce_kernelPfS_S_iif)
        .other          _Z20custom_reduce_kernelPfS_S_iif,@"STO_CUDA_ENTRY STV_DEFAULT"
_Z20custom_reduce_kernelPfS_S_iif:
.text._Z20custom_reduce_kernelPfS_S_iif:
[----:B------:R-:W-:Y:S01]  /*0000*/  LDC R1, c[0x0][0x37c] ;  /* 0x0000df00ff017b82 */ /* 0x000fe20000000800 */
[----:B------:R-:W0:Y:S07]  /*0010*/  S2R R5, SR_TID.X ;  /* 0x0000000000057919 */ /* 0x000e2e0000002100 */
[----:B------:R-:W0:Y:S01]  /*0020*/  S2UR UR6, SR_CTAID.X ;  /* 0x00000000000679c3 */ /* 0x000e220000002500 */
[----:B------:R-:W1:Y:S01]  /*0030*/  LDCU UR8, c[0x0][0x398] ;  /* 0x00007300ff0877ac */ /* 0x000e620008000800 */
[----:B------:R-:W-:Y:S01]  /*0040*/  BSSY.RECONVERGENT B0, `(.L_x_1) ;  /* 0x00000b9000007945 */ /* 0x000fe20003800200 */
[----:B------:R-:W2:Y:S05]  /*0050*/  LDCU.64 UR4, c[0x0][0x358] ;  /* 0x00006b00ff0477ac */ /* 0x000eaa0008000a00 */
[----:B------:R-:W0:Y:S01]  /*0060*/  LDC R6, c[0x0][0x360] ;  /* 0x0000d800ff067b82 */ /* 0x000e220000000800 */
[----:B------:R-:W3:Y:S01]  /*0070*/  LDCU UR7, c[0x0][0x370] ;  /* 0x00006e00ff0777ac */ /* 0x000ee20008000800 */
[----:B------:R-:W4:Y:S01]  /*0080*/  LDCU UR10, c[0x0][0x39c] ;  /* 0x00007380ff0a77ac */ /* 0x000f220008000800 */
[----:B------:R-:W0:Y:S01]  /*0090*/  LDCU UR9, c[0x0][0x39c] ;  /* 0x00007380ff0977ac */ /* 0x000e220008000800 */
[----:B------:R-:W0:Y:S02]  /*00a0*/  LDCU.64 UR12, c[0x0][0x398] ;  /* 0x00007300ff0c77ac */ /* 0x000e240008000a00 */
[----:B0-----:R-:W-:-:S02]  /*00b0*/  IMAD R5, R6, UR6, R5 ;  /* 0x0000000606057c24 */ /* 0x001fc4000f8e0205 */
[----:B---3--:R-:W-:-:S03]  /*00c0*/  IMAD R6, R6, UR7, RZ ;  /* 0x0000000706067c24 */ /* 0x008fc6000f8e02ff */
[----:B-1----:R-:W-:-:S13]  /*00d0*/  ISETP.GE.AND P0, PT, R5, UR8, PT ;  /* 0x0000000805007c0c */ /* 0x002fda000bf06270 */
[----:B--2-4-:R-:W-:Y:S05]  /*00e0*/  @P0 BRA `(.L_x_2) ;  /* 0x0000000800b80947 */ /* 0x014fea0003800000 */
[----:B------:R-:W0:Y:S01]  /*00f0*/  I2F.U32.RP R4, R6 ;  /* 0x0000000600047306 */ /* 0x000e220000209000 */
[----:B------:R-:W-:Y:S01]  /*0100*/  IADD3 R0, PT, PT, R6, R5, RZ ;  /* 0x0000000506007210 */ /* 0x000fe20007ffe0ff */
[----:B------:R-:W-:Y:S01]  /*0110*/  BSSY.RECONVERGENT B1, `(.L_x_3) ;  /* 0x000003f000017945 */ /* 0x000fe20003800200 */
[----:B------:R-:W-:Y:S02]  /*0120*/  IADD3 R9, PT, PT, RZ, -R6, RZ ;  /* 0x80000006ff097210 */ /* 0x000fe40007ffe0ff */
[C---:B------:R-:W-:Y:S02]  /*0130*/  ISETP.GE.AND P0, PT, R0.reuse, UR8, PT ;  /* 0x0000000800007c0c */ /* 0x040fe4000bf06270 */
[----:B------:R-:W-:Y:S02]  /*0140*/  VIMNMX R7, PT, PT, R0, UR8, !PT ;  /* 0x0000000800077c48 */ /* 0x000fe4000ffe0100 */
[----:B------:R-:W-:Y:S02]  /*0150*/  SEL R16, RZ, 0x1, P0 ;  /* 0x00000001ff107807 */ /* 0x000fe40000000000 */
[----:B------:R-:W-:-:S02]  /*0160*/  ISETP.NE.U32.AND P2, PT, R6, RZ, PT ;  /* 0x000000ff0600720c */ /* 0x000fc40003f45070 */
[----:B------:R-:W-:Y:S01]  /*0170*/  IADD3 R7, PT, PT, R7, -R0, -R16 ;  /* 0x8000000007077210 */ /* 0x000fe20007ffe810 */
[----:B0-----:R-:W0:Y:S02]  /*0180*/  MUFU.RCP R4, R4 ;  /* 0x0000000400047308 */ /* 0x001e240000001000 */
[----:B0-----:R-:W-:-:S06]  /*0190*/  IADD3 R2, PT, PT, R4, 0xffffffe, RZ ;  /* 0x0ffffffe04027810 */ /* 0x001fcc0007ffe0ff */
[----:B------:R0:W1:Y:S02]  /*01a0*/  F2I.FTZ.U32.TRUNC.NTZ R3, R2 ;  /* 0x0000000200037305 */ /* 0x000064000021f000 */
[----:B0-----:R-:W-:Y:S02]  /*01b0*/  HFMA2 R2, -RZ, RZ, 0, 0 ;  /* 0x00000000ff027431 */ /* 0x001fe400000001ff */
[----:B-1----:R-:W-:-:S04]  /*01c0*/  IMAD R9, R9, R3, RZ ;  /* 0x0000000309097224 */ /* 0x002fc800078e02ff */
[----:B------:R-:W-:-:S06]  /*01d0*/  IMAD.HI.U32 R4, R3, R9, R2 ;  /* 0x0000000903047227 */ /* 0x000fcc00078e0002 */
[----:B------:R-:W-:-:S05]  /*01e0*/  IMAD.HI.U32 R3, R4, R7, RZ ;  /* 0x0000000704037227 */ /* 0x000fca00078e00ff */
[----:B------:R-:W-:-:S05]  /*01f0*/  IADD3 R0, PT, PT, -R3, RZ, RZ ;  /* 0x000000ff03007210 */ /* 0x000fca0007ffe1ff */
[----:B------:R-:W-:Y:S02]  /*0200*/  IMAD R7, R6, R0, R7 ;  /* 0x0000000006077224 */ /* 0x000fe400078e0207 */
[----:B------:R-:W0:Y:S03]  /*0210*/  LDC R0, c[0x0][0x3a0] ;  /* 0x0000e800ff007b82 */ /* 0x000e260000000800 */
[----:B------:R-:W-:-:S13]  /*0220*/  ISETP.GE.U32.AND P0, PT, R7, R6, PT ;  /* 0x000000060700720c */ /* 0x000fda0003f06070 */
[----:B------:R-:W-:Y:S02]  /*0230*/  @P0 IADD3 R7, PT, PT, -R6, R7, RZ ;  /* 0x0000000706070210 */ /* 0x000fe40007ffe1ff */
[----:B------:R-:W-:Y:S02]  /*0240*/  @P0 IADD3 R3, PT, PT, R3, 0x1, RZ ;  /* 0x0000000103030810 */ /* 0x000fe40007ffe0ff */
[----:B------:R-:W-:Y:S02]  /*0250*/  ISETP.GE.U32.AND P1, PT, R7, R6, PT ;  /* 0x000000060700720c */ /* 0x000fe40003f26070 */
[----:B------:R-:W-:-:S11]  /*0260*/  MOV R7, R5 ;  /* 0x0000000500077202 */ /* 0x000fd60000000f00 */
[----:B------:R-:W-:Y:S01]  /*0270*/  @P1 VIADD R3, R3, 0x1 ;  /* 0x0000000103031836 */ /* 0x000fe20000000000 */
[----:B------:R-:W-:-:S04]  /*0280*/  @!P2 LOP3.LUT R3, RZ, R6, RZ, 0x33, !PT ;  /* 0x00000006ff03a212 */ /* 0x000fc800078e33ff */
[----:B------:R-:W-:-:S04]  /*0290*/  IADD3 R16, PT, PT, R16, R3, RZ ;  /* 0x0000000310107210 */ /* 0x000fc80007ffe0ff */
[----:B------:R-:W-:-:S04]  /*02a0*/  LOP3.LUT R2, R16, 0x3, RZ, 0xc0, !PT ;  /* 0x0000000310027812 */ /* 0x000fc800078ec0ff */
[----:B------:R-:W-:-:S13]  /*02b0*/  ISETP.NE.AND P0, PT, R2, 0x3, PT ;  /* 0x000000030200780c */ /* 0x000fda0003f05270 */
[----:B0-----:R-:W-:Y:S05]  /*02c0*/  @!P0 BRA `(.L_x_4) ;  /* 0x00000000008c8947 */ /* 0x001fea0003800000 */
[----:B------:R-:W0:Y:S01]  /*02d0*/  LDC R19, c[0x0][0x3a0] ;  /* 0x0000e800ff137b82 */ /* 0x000e220000000800 */
[----:B------:R-:W-:Y:S02]  /*02e0*/  IADD3 R17, PT, PT, R16, 0x1, RZ ;  /* 0x0000000110117810 */ /* 0x000fe40007ffe0ff */
[----:B------:R-:W-:Y:S02]  /*02f0*/  MOV R20, RZ ;  /* 0x000000ff00147202 */ /* 0x000fe40000000f00 */
[----:B------:R-:W-:Y:S02]  /*0300*/  MOV R7, R5 ;  /* 0x0000000500077202 */ /* 0x000fe40000000f00 */
[----:B------:R-:W-:Y:S01]  /*0310*/  LOP3.LUT R17, R17, 0x3, RZ, 0xc0, !PT ;  /* 0x0000000311117812 */ /* 0x000fe200078ec0ff */
[----:B------:R-:W1:Y:S08]  /*0320*/  LDC.64 R14, c[0x0][0x390] ;  /* 0x0000e400ff0e7b82 */ /* 0x000e700000000a00 */
[----:B------:R-:W2:Y:S02]  /*0330*/  LDC.64 R10, c[0x0][0x380] ;  /* 0x0000e000ff0a7b82 */ /* 0x000ea40000000a00 */
.L_x_7:
[----:B--23--:R-:W-:-:S06]  /*0340*/  IMAD.WIDE R2, R7, 0x4, R10 ;  /* 0x0000000407027825 */ /* 0x00cfcc00078e020a */
[----:B------:R-:W2:Y:S01]  /*0350*/  LDG.E R3, desc[UR4][R2.64] ;  /* 0x0000000402037981 */ /* 0x000ea2000c1e1900 */
[----:B0-----:R-:W0:Y:S01]  /*0360*/  MUFU.RCP R4, R19 ;  /* 0x0000001300047308 */ /* 0x001e220000001000 */
[----:B------:R-:W-:Y:S01]  /*0370*/  BSSY.RECONVERGENT B2, `(.L_x_5) ;  /* 0x000000b000027945 */ /* 0x000fe20003800200 */
[----:B0-----:R-:W-:-:S04]  /*0380*/  FFMA R9, R4, -R19, 1 ;  /* 0x3f80000004097423 */ /* 0x001fc80000000813 */
[----:B------:R-:W-:Y:S02]  /*0390*/  FFMA R4, R4, R9, R4 ;  /* 0x0000000904047223 */ /* 0x000fe40000000004 */
[----:B--2---:R-:W0:Y:S02]  /*03a0*/  FCHK P0, R3, R19 ;  /* 0x0000001303007302 */ /* 0x004e240000000000 */
[----:B------:R-:W-:-:S04]  /*03b0*/  FFMA R8, R3, R4, RZ ;  /* 0x0000000403087223 */ /* 0x000fc800000000ff */
[----:B------:R-:W-:-:S04]  /*03c0*/  FFMA R9, R8, -R19, R3 ;  /* 0x8000001308097223 */ /* 0x000fc80000000003 */
[----:B------:R-:W-:Y:S01]  /*03d0*/  FFMA R4, R4, R9, R8 ;  /* 0x0000000904047223 */ /* 0x000fe20000000008 */
[----:B0-----:R-:W-:Y:S06]  /*03e0*/  @!P0 BRA `(.L_x_6) ;  /* 0x00000000000c8947 */ /* 0x001fec0003800000 */
[----:B------:R-:W-:-:S07]  /*03f0*/  MOV R4, 0x410 ;  /* 0x0000041000047802 */ /* 0x000fce0000000f00 */
[----:B-1----:R-:W-:Y:S05]  /*0400*/  CALL.REL.NOINC `($__internal_0_$__cuda_sm3x_div_rn_noftz_f32_slowpath) ;  /* 0x0000001400007944 */ /* 0x002fea0003c00000 */
[----:B------:R-:W-:-:S07]  /*0410*/  MOV R4, R8 ;  /* 0x0000000800047202 */ /* 0x000fce0000000f00 */
.L_x_6:
[----:B------:R-:W-:Y:S05]  /*0420*/  BSYNC.RECONVERGENT B2 ;  /* 0x0000000000027941 */ /* 0x000fea0003800200 */
.L_x_5:
[----:B------:R-:W0:Y:S02]  /*0430*/  F2I.FLOOR.NTZ R4, R4 ;  /* 0x0000000400047305 */ /* 0x000e240000207100 */
[----:B0-----:R-:W-:-:S04]  /*0440*/  IMAD R3, R5, UR9, R4 ;  /* 0x0000000905037c24 */ /* 0x001fc8000f8e0204 */
[----:B-1----:R-:W-:-:S05]  /*0450*/  IMAD.WIDE R2, R3, 0x4, R14 ;  /* 0x0000000403027825 */ /* 0x002fca00078e020e */
[----:B------:R-:W2:Y:S04]  /*0460*/  LDG.E R8, desc[UR4][R2.64] ;  /* 0x0000000402087981 */ /* 0x000ea8000c1e1900 */
[----:B------:R-:W3:Y:S01]  /*0470*/  LDG.E R12, desc[UR4][R2.64+0x4] ;  /* 0x00000404020c7981 */ /* 0x000ee2000c1e1900 */
[----:B------:R-:W-:Y:S01]  /*0480*/  VIADD R20, R20, 0x1 ;  /* 0x0000000114147836 */ /* 0x000fe20000000000 */
[----:B------:R-:W-:-:S04]  /*0490*/  IADD3 R7, PT, PT, R6, R7, RZ ;  /* 0x0000000706077210 */ /* 0x000fc80007ffe0ff */
[----:B------:R-:W-:Y:S01]  /*04a0*/  ISETP.NE.AND P0, PT, R20, R17, PT ;  /* 0x000000111400720c */ /* 0x000fe20003f05270 */
[----:B--2---:R-:W-:Y:S01]  /*04b0*/  FADD R9, R8, 0.5 ;  /* 0x3f00000008097421 */ /* 0x004fe20000000000 */
[----:B---3--:R-:W-:-:S04]  /*04c0*/  FADD R13, R12, 0.5 ;  /* 0x3f0000000c0d7421 */ /* 0x008fc80000000000 */
[----:B------:R3:W-:Y:S04]  /*04d0*/  STG.E desc[UR4][R2.64], R9 ;  /* 0x0000000902007986 */ /* 0x0007e8000c101904 */
[----:B------:R3:W-:Y:S03]  /*04e0*/  STG.E desc[UR4][R2.64+0x4], R13 ;  /* 0x0000040d02007986 */ /* 0x0007e6000c101904 */
[----:B------:R-:W-:Y:S05]  /*04f0*/  @P0 BRA `(.L_x_7) ;  /* 0xfffffffc00900947 */ /* 0x000fea000383ffff */
.L_x_4:
[----:B------:R-:W-:Y:S05]  /*0500*/  BSYNC.RECONVERGENT B1 ;  /* 0x0000000000017941 */ /* 0x000fea0003800200 */
.L_x_3:
[----:B------:R-:W0:Y:S01]  /*0510*/  LDC R19, c[0x0][0x3a0] ;  /* 0x0000e800ff137b82 */ /* 0x000e220000000800 */
[----:B------:R-:W-:-:S07]  /*0520*/  ISETP.GE.U32.AND P0, PT, R16, 0x3, PT ;  /* 0x000000031000780c */ /* 0x000fce0003f06070 */
[----:B------:R-:W1:Y:S08]  /*0530*/  LDC.64 R14, c[0x0][0x390] ;  /* 0x0000e400ff0e7b82 */ /* 0x000e700000000a00 */
[----:B------:R-:W2:Y:S01]  /*0540*/  LDC.64 R10, c[0x0][0x380] ;  /* 0x0000e000ff0a7b82 */ /* 0x000ea20000000a00 */
[----:B------:R-:W-:Y:S05]  /*0550*/  @!P0 BRA `(.L_x_2) ;  /* 0x00000004009c8947 */ /* 0x000fea0003800000 */
.L_x_16:
[----:B--2---:R-:W-:-:S05]  /*0560*/  IMAD.WIDE R16, R7, 0x4, R10 ;  /* 0x0000000407107825 */ /* 0x004fca00078e020a */
[----:B------:R-:W2:Y:S01]  /*0570*/  LDG.E R8, desc[UR4][R16.64] ;  /* 0x0000000410087981 */ /* 0x000ea2000c1e1900 */
[----:B0--34-:R-:W0:Y:S01]  /*0580*/  MUFU.RCP R2, R19 ;  /* 0x0000001300027308 */ /* 0x019e220000001000 */
        /* <DEDUP_REMOVED lines=8> */
[----:B------:R-:W-:Y:S02]  /*0610*/  MOV R3, R8 ;  /* 0x0000000800037202 */ /* 0x000fe40000000f00 */
[----:B------:R-:W-:-:S07]  /*0620*/  MOV R4, 0x640 ;  /* 0x0000064000047802 */ /* 0x000fce0000000f00 */
[----:B-1----:R-:W-:Y:S05]  /*0630*/  CALL.REL.NOINC `($__internal_0_$__cuda_sm3x_div_rn_noftz_f32_slowpath) ;  /* 0x0000001000747944 */ /* 0x002fea0003c00000 */
[----:B------:R-:W-:-:S07]  /*0640*/  MOV R2, R8 ;  /* 0x0000000800027202 */ /* 0x000fce0000000f00 */
.L_x_9:
[----:B------:R-:W-:Y:S05]  /*0650*/  BSYNC.RECONVERGENT B1 ;  /* 0x0000000000017941 */ /* 0x000fea0003800200 */
.L_x_8:
[----:B------:R-:W0:Y:S02]  /*0660*/  F2I.FLOOR.NTZ R2, R2 ;  /* 0x0000000200027305 */ /* 0x000e240000207100 */
[----:B0-----:R-:W-:-:S04]  /*0670*/  IMAD R9, R5, UR10, R2 ;  /* 0x0000000a05097c24 */ /* 0x001fc8000f8e0202 */
[----:B-1----:R-:W-:-:S05]  /*0680*/  IMAD.WIDE R8, R9, 0x4, R14 ;  /* 0x0000000409087825 */ /* 0x002fca00078e020e */
[----:B------:R-:W2:Y:S04]  /*0690*/  LDG.E R3, desc[UR4][R8.64] ;  /* 0x0000000408037981 */ /* 0x000ea8000c1e1900 */
[----:B------:R-:W3:Y:S01]  /*06a0*/  LDG.E R4, desc[UR4][R8.64+0x4] ;  /* 0x0000040408047981 */ /* 0x000ee2000c1e1900 */
[----:B------:R-:W-:Y:S01]  /*06b0*/  IMAD.WIDE R16, R6, 0x4, R16 ;  /* 0x0000000406107825 */ /* 0x000fe200078e0210 */
[----:B------:R-:W0:Y:S03]  /*06c0*/  MUFU.RCP R2, R19 ;  /* 0x0000001300027308 */ /* 0x000e260000001000 */
[----:B--2---:R-:W-:Y:S01]  /*06d0*/  FADD R3, R3, 0.5 ;  /* 0x3f00000003037421 */ /* 0x004fe20000000000 */
[----:B---3--:R-:W-:-:S04]  /*06e0*/  FADD R13, R4, 0.5 ;  /* 0x3f000000040d7421 */ /* 0x008fc80000000000 */
[----:B------:R1:W-:Y:S04]  /*06f0*/  STG.E desc[UR4][R8.64], R3 ;  /* 0x0000000308007986 */ /* 0x0003e8000c101904 */
[----:B------:R1:W-:Y:S04]  /*0700*/  STG.E desc[UR4][R8.64+0x4], R13 ;  /* 0x0000040d08007986 */ /* 0x0003e8000c101904 */
[----:B------:R-:W2:Y:S01]  /*0710*/  LDG.E R23, desc[UR4][R16.64] ;  /* 0x0000000410177981 */ /* 0x000ea2000c1e1900 */
[C---:B0-----:R-:W-:Y:S01]  /*0720*/  FFMA R21, R2.reuse, -R19, 1 ;  /* 0x3f80000002157423 */ /* 0x041fe20000000813 */
[----:B------:R-:W-:Y:S03]  /*0730*/  BSSY.RECONVERGENT B1, `(.L_x_10) ;  /* 0x000000b000017945 */ /* 0x000fe60003800200 */
[----:B------:R-:W-:Y:S01]  /*0740*/  FFMA R2, R2, R21, R2 ;  /* 0x0000001502027223 */ /* 0x000fe20000000002 */
[----:B--2---:R-:W0:Y:S03]  /*0750*/  FCHK P0, R23, R19 ;  /* 0x0000001317007302 */ /* 0x004e260000000000 */
[----:B------:R-:W-:-:S04]  /*0760*/  FFMA R4, R2, R23, RZ ;  /* 0x0000001702047223 */ /* 0x000fc800000000ff */
[----:B------:R-:W-:-:S04]  /*0770*/  FFMA R21, R4, -R19, R23 ;  /* 0x8000001304157223 */ /* 0x000fc80000000017 */
[----:B------:R-:W-:Y:S01]  /*0780*/  FFMA R2, R2, R21, R4 ;  /* 0x0000001502027223 */ /* 0x000fe20000000004 */
[----:B01----:R-:W-:Y:S06]  /*0790*/  @!P0 BRA `(.L_x_11) ;  /* 0x0000000000108947 */ /* 0x003fec0003800000 */
[----:B------:R-:W-:Y:S02]  /*07a0*/  MOV R3, R23 ;  /* 0x0000001700037202 */ /* 0x000fe40000000f00 */
[----:B------:R-:W-:-:S07]  /*07b0*/  MOV R4, 0x7d0 ;  /* 0x000007d000047802 */ /* 0x000fce0000000f00 */
[----:B------:R-:W-:Y:S05]  /*07c0*/  CALL.REL.NOINC `($__internal_0_$__cuda_sm3x_div_rn_noftz_f32_slowpath) ;  /* 0x0000001000107944 */ /* 0x000fea0003c00000 */
[----:B------:R-:W-:-:S07]  /*07d0*/  MOV R2, R8 ;  /* 0x0000000800027202 */ /* 0x000fce0000000f00 */
.L_x_11:
[----:B------:R-:W-:Y:S05]  /*07e0*/  BSYNC.RECONVERGENT B1 ;  /* 0x0000000000017941 */ /* 0x000fea0003800200 */
.L_x_10:
[----:B------:R-:W0:Y:S02]  /*07f0*/  F2I.FLOOR.NTZ R2, R2 ;  /* 0x0000000200027305 */ /* 0x000e240000207100 */
[----:B0-----:R-:W-:-:S04]  /*0800*/  IMAD R9, R5, UR10, R2 ;  /* 0x0000000a05097c24 */ /* 0x001fc8000f8e0202 */
[----:B------:R-:W-:-:S05]  /*0810*/  IMAD.WIDE R8, R9, 0x4, R14 ;  /* 0x0000000409087825 */ /* 0x000fca00078e020e */
        /* <DEDUP_REMOVED lines=20> */
[----:B------:R-:W-:-:S07]  /*0960*/  IMAD.MOV.U32 R2, RZ, RZ, R8 ;  /* 0x000000ffff027224 */ /* 0x000fce00078e0008 */
.L_x_13:
[----:B------:R-:W-:Y:S05]  /*0970*/  BSYNC.RECONVERGENT B1 ;  /* 0x0000000000017941 */ /* 0x000fea0003800200 */
.L_x_12:
        /* <DEDUP_REMOVED lines=24> */
.L_x_15:
[----:B------:R-:W-:Y:S05]  /*0b00*/  BSYNC.RECONVERGENT B1 ;  /* 0x0000000000017941 */ /* 0x000fea0003800200 */
.L_x_14:
[----:B------:R-:W0:Y:S02]  /*0b10*/  F2I.FLOOR.NTZ R4, R4 ;  /* 0x0000000400047305 */ /* 0x000e240000207100 */
[----:B0-----:R-:W-:-:S04]  /*0b20*/  IMAD R3, R5, UR13, R4 ;  /* 0x0000000d05037c24 */ /* 0x001fc8000f8e0204 */
[----:B------:R-:W-:-:S05]  /*0b30*/  IMAD.WIDE R2, R3, 0x4, R14 ;  /* 0x0000000403027825 */ /* 0x000fca00078e020e */
[----:B------:R-:W2:Y:S04]  /*0b40*/  LDG.E R8, desc[UR4][R2.64] ;  /* 0x0000000402087981 */ /* 0x000ea8000c1e1900 */
[----:B------:R-:W3:Y:S01]  /*0b50*/  LDG.E R12, desc[UR4][R2.64+0x4] ;  /* 0x00000404020c7981 */ /* 0x000ee2000c1e1900 */
[----:B------:R-:W-:-:S04]  /*0b60*/  LEA R7, R6, R7, 0x2 ;  /* 0x0000000706077211 */ /* 0x000fc800078e10ff */
[----:B------:R-:W-:Y:S01]  /*0b70*/  ISETP.GE.AND P0, PT, R7, UR12, PT ;  /* 0x0000000c07007c0c */ /* 0x000fe2000bf06270 */
[----:B--2---:R-:W-:Y:S01]  /*0b80*/  FADD R9, R8, 0.5 ;  /* 0x3f00000008097421 */ /* 0x004fe20000000000 */
[----:B---3--:R-:W-:-:S04]  /*0b90*/  FADD R13, R12, 0.5 ;  /* 0x3f0000000c0d7421 */ /* 0x008fc80000000000 */
[----:B------:R4:W-:Y:S04]  /*0ba0*/  STG.E desc[UR4][R2.64], R9 ;  /* 0x0000000902007986 */ /* 0x0009e8000c101904 */
[----:B------:R4:W-:Y:S03]  /*0bb0*/  STG.E desc[UR4][R2.64+0x4], R13 ;  /* 0x0000040d02007986 */ /* 0x0009e6000c101904 */
[----:B------:R-:W-:Y:S05]  /*0bc0*/  @!P0 BRA `(.L_x_16) ;  /* 0xfffffff800648947 */ /* 0x000fea000383ffff */
.L_x_2:
[----:B------:R-:W-:Y:S05]  /*0bd0*/  BSYNC.RECONVERGENT B0 ;  /* 0x0000000000007941 */ /* 0x000fea0003800200 */
.L_x_1:
[----:B------:R-:W5:Y:S01]  /*0be0*/  LDCU UR6, c[0x0][0x39c] ;  /* 0x00007380ff0677ac */ /* 0x000f620008000800 */
[----:B------:R-:W-:Y:S01]  /*0bf0*/  BSSY.RECONVERGENT B0, `(.L_x_17) ;  /* 0x00000bf000007945 */ /* 0x000fe20003800200 */
[----:B------:R-:W-:Y:S01]  /*0c00*/  BAR.SYNC.DEFER_BLOCKING 0x0 ;  /* 0x0000000000007b1d */ /* 0x000fe20000010000 */
[----:B-----5:R-:W-:-:S13]  /*0c10*/  ISETP.GE.AND P0, PT, R5, UR6, PT ;  /* 0x0000000605007c0c */ /* 0x020fda000bf06270 */
[----:B------:R-:W-:Y:S05]  /*0c20*/  @P0 BRA `(.L_x_18) ;  /* 0x0000000800ec0947 */ /* 0x000fea0003800000 */
[C---:B------:R-:W-:Y:S02]  /*0c30*/  LOP3.LUT R0, R6.reuse, 0x7ffffffc, RZ, 0xc0, !PT ;  /* 0x7ffffffc06007812 */ /* 0x040fe400078ec0ff */
[----:B------:R-:W-:Y:S02]  /*0c40*/  LOP3.LUT R22, R6, 0x3, RZ, 0xc0, !PT ;  /* 0x0000000306167812 */ /* 0x000fe400078ec0ff */
[----:B------:R-:W-:-:S07]  /*0c50*/  IADD3 R4, PT, PT, -R0, RZ, RZ ;  /* 0x000000ff00047210 */ /* 0x000fce0007ffe1ff */
.L_x_25:
[----:B------:R-:W-:-:S13]  /*0c60*/  ISETP.GE.AND P0, PT, R6, 0x1, PT ;  /* 0x000000010600780c */ /* 0x000fda0003f06270 */
[----:B01-345:R-:W-:Y:S05]  /*0c70*/  @!P0 BRA `(.L_x_19) ;  /* 0x0000000800c88947 */ /* 0x03bfea0003800000 */
[----:B---34-:R-:W3:Y:S02]  /*0c80*/  LDC.64 R2, c[0x0][0x388] ;  /* 0x0000e200ff027b82 */ /* 0x018ee40000000a00 */
[----:B---3--:R-:W-:-:S05]  /*0c90*/  IMAD.WIDE R2, R5, 0x4, R2 ;  /* 0x0000000405027825 */ /* 0x008fca00078e0202 */
[----:B------:R3:W5:Y:S01]  /*0ca0*/  LDG.E R17, desc[UR4][R2.64] ;  /* 0x0000000402117981 */ /* 0x000762000c1e1900 */
[----:B------:R-:W-:Y:S01]  /*0cb0*/  ISETP.GE.U32.AND P0, PT, R6, 0x4, PT ;  /* 0x000000040600780c */ /* 0x000fe20003f06070 */
[----:B--2---:R-:W-:-:S12]  /*0cc0*/  HFMA2 R10, -RZ, RZ, 0, 0 ;  /* 0x00000000ff0a7431 */ /* 0x004fd800000001ff */
[----:B---3--:R-:W-:Y:S05]  /*0cd0*/  @!P0 BRA `(.L_x_20) ;  /* 0x00000008005c8947 */ /* 0x008fea0003800000 */
[----:B------:R-:W2:Y:S01]  /*0ce0*/  LDC R12, c[0x0][0x39c] ;  /* 0x0000e700ff0c7b82 */ /* 0x000ea20000000800 */
[----:B------:R-:W-:Y:S01]  /*0cf0*/  IADD3 R7, PT, PT, -R0, RZ, RZ ;  /* 0x000000ff00077210 */ /* 0x000fe20007ffe1ff */
[----:B-1----:R-:W-:-:S03]  /*0d00*/  IMAD.MOV.U32 R15, RZ, RZ, R5 ;  /* 0x000000ffff0f7224 */ /* 0x002fc600078e0005 */
[----:B------:R-:W-:Y:S02]  /*0d10*/  ISETP.GE.AND P0, PT, R7, RZ, PT ;  /* 0x000000ff0700720c */ /* 0x000fe40003f06270 */
[----:B------:R-:W-:Y:S01]  /*0d20*/  MOV R7, R4 ;  /* 0x0000000400077202 */ /* 0x000fe20000000f00 */
[----:B------:R-:W1:Y:S10]  /*0d30*/  LDC.64 R8, c[0x0][0x390] ;  /* 0x0000e400ff087b82 */ /* 0x000e740000000a00 */
[----:B------:R-:W-:Y:S05]  /*0d40*/  @P0 BRA `(.L_x_21) ;  /* 0x0000000400ec0947 */ /* 0x000fea0003800000 */
[----:B------:R-:W-:Y:S02]  /*0d50*/  IADD3 R11, PT, PT, -R7, RZ, RZ ;  /* 0x000000ff070b7210 */ /* 0x000fe40007ffe1ff */
[----:B------:R-:W-:Y:S02]  /*0d60*/  PLOP3.LUT P0, PT, PT, PT, PT, 0x80, 0x8 ;  /* 0x000000000008781c */ /* 0x000fe40003f0f070 */
[----:B------:R-:W-:-:S13]  /*0d70*/  ISETP.GT.AND P1, PT, R11, 0xc, PT ;  /* 0x0000000c0b00780c */ /* 0x000fda0003f24270 */
[----:B------:R-:W-:Y:S05]  /*0d80*/  @!P1 BRA `(.L_x_22) ;  /* 0x00000004002c9947 */ /* 0x000fea0003800000 */
[----:B------:R-:W-:-:S13]  /*0d90*/  PLOP3.LUT P0, PT, PT, PT, PT, 0x8, 0x80 ;  /* 0x000000000080781c */ /* 0x000fda0003f0e170 */
.L_x_23:
[----:B------:R-:W0:Y:S08]  /*0da0*/  LDC.64 R10, c[0x0][0x390] ;  /* 0x0000e400ff0a7b82 */ /* 0x000e300000000a00 */
[----:B------:R-:W3:Y:S01]  /*0db0*/  LDC R13, c[0x0][0x39c] ;  /* 0x0000e700ff0d7b82 */ /* 0x000ee20000000800 */
[----:B0-----:R-:W-:-:S05]  /*0dc0*/  IMAD.WIDE R18, R15, 0x4, R10 ;  /* 0x000000040f127825 */ /* 0x001fca00078e020a */
[----:B----4-:R-:W4:Y:S02]  /*0dd0*/  LDG.E R14, desc[UR4][R18.64] ;  /* 0x00000004120e7981 */ /* 0x010f24000c1e1900 */
[----:B----45:R-:W-:Y:S01]  /*0de0*/  FADD R23, R14, R17 ;  /* 0x000000110e177221 */ /* 0x030fe20000000000 */
[----:B---3--:R-:W-:-:S04]  /*0df0*/  IMAD.WIDE R16, R13, 0x4, R18 ;  /* 0x000000040d107825 */ /* 0x008fc800078e0212 */
[----:B------:R0:W-:Y:S04]  /*0e00*/  STG.E desc[UR4][R2.64], R23 ;  /* 0x0000001702007986 */ /* 0x0001e8000c101904 */
[----:B------:R-:W3:Y:S01]  /*0e10*/  LDG.E R14, desc[UR4][R16.64] ;  /* 0x00000004100e7981 */ /* 0x000ee2000c1e1900 */
[----:B------:R-:W-:-:S04]  /*0e20*/  IMAD.WIDE R20, R13, 0x4, R16 ;  /* 0x000000040d147825 */ /* 0x000fc800078e0210 */
[----:B---3--:R-:W-:-:S05]  /*0e30*/  FADD R27, R23, R14 ;  /* 0x0000000e171b7221 */ /* 0x008fca0000000000 */
[----:B------:R3:W-:Y:S04]  /*0e40*/  STG.E desc[UR4][R2.64], R27 ;  /* 0x0000001b02007986 */ /* 0x0007e8000c101904 */
[----:B------:R-:W4:Y:S01]  /*0e50*/  LDG.E R14, desc[UR4][R20.64] ;  /* 0x00000004140e7981 */ /* 0x000f22000c1e1900 */
[----:B------:R-:W-:-:S04]  /*0e60*/  IMAD.WIDE R24, R13, 0x4, R20 ;  /* 0x000000040d187825 */ /* 0x000fc800078e0214 */
[----:B----4-:R-:W-:-:S05]  /*0e70*/  FADD R29, R27, R14 ;  /* 0x0000000e1b1d7221 */ /* 0x010fca0000000000 */
[----:B------:R4:W-:Y:S04]  /*0e80*/  STG.E desc[UR4][R2.64], R29 ;  /* 0x0000001d02007986 */ /* 0x0009e8000c101904 */
[----:B------:R-:W2:Y:S01]  /*0e90*/  LDG.E R24, desc[UR4][R24.64] ;  /* 0x0000000418187981 */ /* 0x000ea2000c1e1900 */
[----:B------:R-:W-:-:S05]  /*0ea0*/  LEA R18, R13, R15, 0x2 ;  /* 0x0000000f0d127211 */ /* 0x000fca00078e10ff */
[----:B------:R-:W-:-:S04]  /*0eb0*/  IMAD.WIDE R14, R18, 0x4, R10 ;  /* 0x00000004120e7825 */ /* 0x000fc800078e020a */
[----:B--2---:R-:W-:-:S05]  /*0ec0*/  FADD R19, R29, R24 ;  /* 0x000000181d137221 */ /* 0x004fca0000000000 */
[----:B------:R2:W-:Y:S04]  /*0ed0*/  STG.E desc[UR4][R2.64], R19 ;  /* 0x0000001302007986 */ /* 0x0005e8000c101904 */
[----:B------:R-:W0:Y:S02]  /*0ee0*/  LDG.E R16, desc[UR4][R14.64] ;  /* 0x000000040e107981 */ /* 0x000e24000c1e1900 */
[----:B0-----:R-:W-:Y:S01]  /*0ef0*/  FADD R23, R19, R16 ;  /* 0x0000001013177221 */ /* 0x001fe20000000000 */
[----:B------:R-:W-:-:S04]  /*0f00*/  IMAD.WIDE R16, R13, 0x4, R14 ;  /* 0x000000040d107825 */ /* 0x000fc800078e020e */
[----:B------:R0:W-:Y:S04]  /*0f10*/  STG.E desc[UR4][R2.64], R23 ;  /* 0x0000001702007986 */ /* 0x0001e8000c101904 */
[----:B------:R-:W3:Y:S02]  /*0f20*/  LDG.E R20, desc[UR4][R16.64] ;  /* 0x0000000410147981 */ /* 0x000ee4000c1e1900 */
[----:B---3--:R-:W-:Y:S01]  /*0f30*/  FADD R27, R23, R20 ;  /* 0x00000014171b7221 */ /* 0x008fe20000000000 */
[----:B------:R-:W-:-:S04]  /*0f40*/  IMAD.WIDE R20, R13, 0x4, R16 ;  /* 0x000000040d147825 */ /* 0x000fc800078e0210 */
[----:B------:R3:W-:Y:S04]  /*0f50*/  STG.E desc[UR4][R2.64], R27 ;  /* 0x0000001b02007986 */ /* 0x0007e8000c101904 */
[----:B------:R-:W4:Y:S02]  /*0f60*/  LDG.E R24, desc[UR4][R20.64] ;  /* 0x0000000414187981 */ /* 0x000f24000c1e1900 */
[----:B----4-:R-:W-:Y:S01]  /*0f70*/  FADD R29, R27, R24 ;  /* 0x000000181b1d7221 */ /* 0x010fe20000000000 */
[----:B------:R-:W-:-:S04]  /*0f80*/  IMAD.WIDE R24, R13, 0x4, R20 ;  /* 0x000000040d187825 */ /* 0x000fc800078e0214 */
[----:B------:R4:W-:Y:S04]  /*0f90*/  STG.E desc[UR4][R2.64], R29 ;  /* 0x0000001d02007986 */ /* 0x0009e8000c101904 */
[----:B------:R-:W2:Y:S01]  /*0fa0*/  LDG.E R24, desc[UR4][R24.64] ;  /* 0x0000000418187981 */ /* 0x000ea2000c1e1900 */
[----:B------:R-:W-:-:S05]  /*0fb0*/  LEA R18, R13, R18, 0x2 ;  /* 0x000000120d127211 */ /* 0x000fca00078e10ff */
[----:B------:R-:W-:-:S04]  /*0fc0*/  IMAD.WIDE R14, R18, 0x4, R10 ;  /* 0x00000004120e7825 */ /* 0x000fc800078e020a */
[----:B--2---:R-:W-:-:S05]  /*0fd0*/  FADD R19, R29, R24 ;  /* 0x000000181d137221 */ /* 0x004fca0000000000 */
[----:B------:R-:W-:Y:S04]  /*0fe0*/  STG.E desc[UR4][R2.64], R19 ;  /* 0x0000001302007986 */ /* 0x000fe8000c101904 */
        /* <DEDUP_REMOVED lines=12> */
[----:B------:R-:W0:Y:S01]  /*10b0*/  LDG.E R24, desc[UR4][R24.64] ;  /* 0x0000000418187981 */ /* 0x000e22000c1e1900 */
[----:B------:R-:W-:-:S05]  /*10c0*/  LEA R15, R13, R18, 0x2 ;  /* 0x000000120d0f7211 */ /* 0x000fca00078e10ff */
[----:B------:R-:W-:-:S04]  /*10d0*/  IMAD.WIDE R10, R15, 0x4, R10 ;  /* 0x000000040f0a7825 */ /* 0x000fc800078e020a */
[----:B0-----:R-:W-:-:S05]  /*10e0*/  FADD R23, R29, R24 ;  /* 0x000000181d177221 */ /* 0x001fca0000000000 */
[----:B------:R4:W-:Y:S04]  /*10f0*/  STG.E desc[UR4][R2.64], R23 ;  /* 0x0000001702007986 */ /* 0x0009e8000c101904 */
[----:B------:R-:W2:Y:S01]  /*1100*/  LDG.E R14, desc[UR4][R10.64] ;  /* 0x000000040a0e7981 */ /* 0x000ea2000c1e1900 */
[----:B------:R-:W-:-:S04]  /*1110*/  IMAD.WIDE R18, R13, 0x4, R10 ;  /* 0x000000040d127825 */ /* 0x000fc800078e020a */
[----:B--2---:R-:W-:-:S05]  /*1120*/  FADD R27, R23, R14 ;  /* 0x0000000e171b7221 */ /* 0x004fca0000000000 */
[----:B------:R4:W-:Y:S04]  /*1130*/  STG.E desc[UR4][R2.64], R27 ;  /* 0x0000001b02007986 */ /* 0x0009e8000c101904 */
[----:B------:R-:W3:Y:S01]  /*1140*/  LDG.E R14, desc[UR4][R18.64] ;  /* 0x00000004120e7981 */ /* 0x000ee2000c1e1900 */
[----:B------:R-:W-:-:S04]  /*1150*/  IMAD.WIDE R20, R13, 0x4, R18 ;  /* 0x000000040d147825 */ /* 0x000fc800078e0212 */
[----:B---3--:R-:W-:-:S05]  /*1160*/  FADD R29, R27, R14 ;  /* 0x0000000e1b1d7221 */ /* 0x008fca0000000000 */
[----:B------:R4:W-:Y:S04]  /*1170*/  STG.E desc[UR4][R2.64], R29 ;  /* 0x0000001d02007986 */ /* 0x0009e8000c101904 */
[----:B------:R-:W2:Y:S01]  /*1180*/  LDG.E R14, desc[UR4][R20.64] ;  /* 0x00000004140e7981 */ /* 0x000ea2000c1e1900 */
[----:B------:R-:W-:-:S04]  /*1190*/  IMAD.WIDE R24, R13, 0x4, R20 ;  /* 0x000000040d187825 */ /* 0x000fc800078e0214 */
[----:B--2---:R-:W-:-:S05]  /*11a0*/  FADD R14, R29, R14 ;  /* 0x0000000e1d0e7221 */ /* 0x004fca0000000000 */
[----:B------:R4:W-:Y:S04]  /*11b0*/  STG.E desc[UR4][R2.64], R14 ;  /* 0x0000000e02007986 */ /* 0x0009e8000c101904 */
[----:B------:R-:W2:Y:S01]  /*11c0*/  LDG.E R25, desc[UR4][R24.64] ;  /* 0x0000000418197981 */ /* 0x000ea2000c1e1900 */
[----:B------:R-:W-:Y:S01]  /*11d0*/  IADD3 R7, PT, PT, R7, 0x10, RZ ;  /* 0x0000001007077810 */ /* 0x000fe20007ffe0ff */
[----:B------:R-:W-:-:S03]  /*11e0*/  IMAD R15, R13, 0x4, R15 ;  /* 0x000000040d0f7824 */ /* 0x000fc600078e020f */
[----:B------:R-:W-:Y:S01]  /*11f0*/  ISETP.GE.AND P1, PT, R7, -0xc, PT ;  /* 0xfffffff40700780c */ /* 0x000fe20003f26270 */
[----:B--2---:R-:W-:-:S05]  /*1200*/  FADD R17, R14, R25 ;  /* 0x000000190e117221 */ /* 0x004fca0000000000 */
[----:B------:R4:W-:Y:S07]  /*1210*/  STG.E desc[UR4][R2.64], R17 ;  /* 0x0000001102007986 */ /* 0x0009ee000c101904 */
[----:B------:R-:W-:Y:S05]  /*1220*/  @!P1 BRA `(.L_x_23) ;  /* 0xfffffff800dc9947 */ /* 0x000fea000383ffff */
[----:B------:R-:W-:-:S07]  /*1230*/  MOV R10, R0 ;  /* 0x00000000000a7202 */ /* 0x000fce0000000f00 */
.L_x_22:
[----:B------:R-:W-:-:S04]  /*1240*/  IADD3 R11, PT, PT, -R7, RZ, RZ ;  /* 0x000000ff070b7210 */ /* 0x000fc80007ffe1ff */
[----:B------:R-:W-:-:S13]  /*1250*/  ISETP.GT.AND P1, PT, R11, 0x4, PT ;  /* 0x000000040b00780c */ /* 0x000fda0003f24270 */
[----:B------:R-:W-:Y:S05]  /*1260*/  @!P1 BRA `(.L_x_24) ;  /* 0x00000000009c9947 */ /* 0x000fea0003800000 */
[----:B------:R-:W0:Y:S08]  /*1270*/  LDC.64 R10, c[0x0][0x390] ;  /* 0x0000e400ff0a7b82 */ /* 0x000e300000000a00 */
[----:B----4-:R-:W3:Y:S01]  /*1280*/  LDC R14, c[0x0][0x39c] ;  /* 0x0000e700ff0e7b82 */ /* 0x010ee20000000800 */
[----:B0-----:R-:W-:-:S05]  /*1290*/  IMAD.WIDE R18, R15, 0x4, R10 ;  /* 0x000000040f127825 */ /* 0x001fca00078e020a */
[----:B------:R-:W4:Y:S02]  /*12a0*/  LDG.E R16, desc[UR4][R18.64] ;  /* 0x0000000412107981 */ /* 0x000f24000c1e1900 */
[----:B----45:R-:W-:Y:S01]  /*12b0*/  FADD R13, R17, R16 ;  /* 0x00000010110d7221 */ /* 0x030fe20000000000 */
[----:B---3--:R-:W-:-:S04]  /*12c0*/  IMAD.WIDE R16, R14, 0x4, R18 ;  /* 0x000000040e107825 */ /* 0x008fc800078e0212 */
        /* <DEDUP_REMOVED lines=22> */
[----:B------:R-:W3:Y:S01]  /*1430*/  LDG.E R16, desc[UR4][R20.64] ;  /* 0x0000000414107981 */ /* 0x000ee2000c1e1900 */
[----:B------:R-:W-:-:S04]  /*1440*/  IMAD.WIDE R24, R14, 0x4, R20 ;  /* 0x000000040e187825 */ /* 0x000fc800078e0214 */
[----:B---3--:R-:W-:-:S05]  /*1450*/  FADD R29, R27, R16 ;  /* 0x000000101b1d7221 */ /* 0x008fca0000000000 */
[----:B------:R0:W-:Y:S04]  /*1460*/  STG.E desc[UR4][R2.64], R29 ;  /* 0x0000001d02007986 */ /* 0x0001e8000c101904 */
[----:B------:R-:W3:Y:S01]  /*1470*/  LDG.E R24, desc[UR4][R24.64] ;  /* 0x0000000418187981 */ /* 0x000ee2000c1e1900 */
[----:B------:R-:W-:Y:S02]  /*1480*/  PLOP3.LUT P0, PT, PT, PT, PT, 0x8, 0x80 ;  /* 0x000000000080781c */ /* 0x000fe40003f0e170 */
[----:B------:R-:W-:Y:S02]  /*1490*/  LEA R15, R14, R15, 0x2 ;  /* 0x0000000f0e0f7211 */ /* 0x000fe400078e10ff */
[----:B------:R-:W-:Y:S02]  /*14a0*/  IADD3 R7, PT, PT, R7, 0x8, RZ ;  /* 0x0000000807077810 */ /* 0x000fe40007ffe0ff */
[----:B------:R-:W-:Y:S01]  /*14b0*/  MOV R10, R0 ;  /* 0x00000000000a7202 */ /* 0x000fe20000000f00 */
[----:B---3--:R-:W-:-:S05]  /*14c0*/  FADD R17, R29, R24 ;  /* 0x000000181d117221 */ /* 0x008fca0000000000 */
[----:B------:R0:W-:Y:S02]  /*14d0*/  STG.E desc[UR4][R2.64], R17 ;  /* 0x0000001102007986 */ /* 0x0001e4000c101904 */
.L_x_24:
[----:B------:R-:W-:-:S13]  /*14e0*/  ISETP.NE.OR P0, PT, R7, RZ, P0 ;  /* 0x000000ff0700720c */ /* 0x000fda0000705670 */
[----:B------:R-:W-:Y:S05]  /*14f0*/  @!P0 BRA `(.L_x_20) ;  /* 0x0000000000548947 */ /* 0x000fea0003800000 */
.L_x_21:
[----:B-1----:R-:W-:-:S05]  /*1500*/  IMAD.WIDE R10, R15, 0x4, R8 ;  /* 0x000000040f0a7825 */ /* 0x002fca00078e0208 */
[----:B---34-:R-:W3:Y:S01]  /*1510*/  LDG.E R14, desc[UR4][R10.64] ;  /* 0x000000040a0e7981 */ /* 0x018ee2000c1e1900 */
[----:B0-2---:R-:W-:-:S04]  /*1520*/  IMAD.WIDE R18, R12, 0x4, R10 ;  /* 0x000000040c127825 */ /* 0x005fc800078e020a */
[----:B---3-5:R-:W-:-:S05]  /*1530*/  FADD R13, R14, R17 ;  /* 0x000000110e0d7221 */ /* 0x028fca0000000000 */
[----:B------:R3:W-:Y:S04]  /*1540*/  STG.E desc[UR4][R2.64], R13 ;  /* 0x0000000d02007986 */ /* 0x0007e8000c101904 */
[----:B------:R-:W2:Y:S01]  /*1550*/  LDG.E R14, desc[UR4][R18.64] ;  /* 0x00000004120e7981 */ /* 0x000ea2000c1e1900 */
[----:B------:R-:W-:-:S04]  /*1560*/  IMAD.WIDE R20, R12, 0x4, R18 ;  /* 0x000000040c147825 */ /* 0x000fc800078e0212 */
[----:B--2---:R-:W-:-:S05]  /*1570*/  FADD R23, R13, R14 ;  /* 0x0000000e0d177221 */ /* 0x004fca0000000000 */
[----:B------:R3:W-:Y:S04]  /*1580*/  STG.E desc[UR4][R2.64], R23 ;  /* 0x0000001702007986 */ /* 0x0007e8000c101904 */
[----:B------:R-:W2:Y:S01]  /*1590*/  LDG.E R14, desc[UR4][R20.64] ;  /* 0x00000004140e7981 */ /* 0x000ea2000c1e1900 */
[----:B------:R-:W-:-:S04]  /*15a0*/  IMAD.WIDE R24, R12, 0x4, R20 ;  /* 0x000000040c187825 */ /* 0x000fc800078e0214 */
[----:B--2---:R-:W-:-:S05]  /*15b0*/  FADD R27, R23, R14 ;  /* 0x0000000e171b7221 */ /* 0x004fca0000000000 */
[----:B------:R3:W-:Y:S04]  /*15c0*/  STG.E desc[UR4][R2.64], R27 ;  /* 0x0000001b02007986 */ /* 0x0007e8000c101904 */
[----:B------:R-:W2:Y:S01]  /*15d0*/  LDG.E R24, desc[UR4][R24.64] ;  /* 0x0000000418187981 */ /* 0x000ea2000c1e1900 */
[----:B------:R-:W-:Y:S01]  /*15e0*/  VIADD R7, R7, 0x4 ;  /* 0x0000000407077836 */ /* 0x000fe20000000000 */
[----:B------:R-:W-:-:S04]  /*15f0*/  LEA R15, R12, R15, 0x2 ;  /* 0x0000000f0c0f7211 */ /* 0x000fc800078e10ff */
[----:B------:R-:W-:Y:S01]  /*1600*/  ISETP.NE.AND P0, PT, R7, RZ, PT ;  /* 0x000000ff0700720c */ /* 0x000fe20003f05270 */
[----:B--2---:R-:W-:-:S05]  /*1610*/  FADD R17, R27, R24 ;  /* 0x000000181b117221 */ /* 0x004fca0000000000 */
[----:B------:R3:W-:Y:S07]  /*1620*/  STG.E desc[UR4][R2.64], R17 ;  /* 0x0000001102007986 */ /* 0x0007ee000c101904 */
[----:B------:R-:W-:Y:S05]  /*1630*/  @P0 BRA `(.L_x_21) ;  /* 0xfffffffc00b00947 */ /* 0x000fea000383ffff */
[----:B------:R-:W-:-:S07]  /*1640*/  MOV R10, R0 ;  /* 0x00000000000a7202 */ /* 0x000fce0000000f00 */
.L_x_20:
[----:B------:R-:W-:-:S13]  /*1650*/  ISETP.NE.AND P0, PT, R22, RZ, PT ;  /* 0x000000ff1600720c */ /* 0x000fda0003f05270 */
[----:B------:R-:W-:Y:S05]  /*1660*/  @!P0 BRA `(.L_x_19) ;  /* 0x00000000004c8947 */ /* 0x000fea0003800000 */
[----:B------:R-:W0:Y:S08]  /*1670*/  LDC R11, c[0x0][0x39c] ;  /* 0x0000e700ff0b7b82 */ /* 0x000e300000000800 */
[----:B-1----:R-:W1:Y:S01]  /*1680*/  LDC.64 R8, c[0x0][0x390] ;  /* 0x0000e400ff087b82 */ /* 0x002e620000000a00 */
[----:B0-----:R-:W-:-:S04]  /*1690*/  IMAD R7, R10, R11, R5 ;  /* 0x0000000b0a077224 */ /* 0x001fc800078e0205 */
[----:B-1----:R-:W-:-:S05]  /*16a0*/  IMAD.WIDE R8, R7, 0x4, R8 ;  /* 0x0000000407087825 */ /* 0x002fca00078e0208 */
[----:B------:R-:W2:Y:S01]  /*16b0*/  LDG.E R10, desc[UR4][R8.64] ;  /* 0x00000004080a7981 */ /* 0x000ea2000c1e1900 */
[----:B------:R-:W-:Y:S01]  /*16c0*/  ISETP.NE.AND P0, PT, R22, 0x1, PT ;  /* 0x000000011600780c */ /* 0x000fe20003f05270 */
[----:B--2--5:R-:W-:-:S05]  /*16d0*/  FADD R10, R10, R17 ;  /* 0x000000110a0a7221 */ /* 0x024fca0000000000 */
[----:B------:R0:W-:Y:S07]  /*16e0*/  STG.E desc[UR4][R2.64], R10 ;  /* 0x0000000a02007986 */ /* 0x0001ee000c101904 */
[----:B------:R-:W-:Y:S05]  /*16f0*/  @!P0 BRA `(.L_x_19) ;  /* 0x0000000000288947 */ /* 0x000fea0003800000 */
[----:B------:R-:W-:-:S05]  /*1700*/  IMAD.WIDE R8, R11, 0x4, R8 ;  /* 0x000000040b087825 */ /* 0x000fca00078e0208 */
[----:B------:R-:W2:Y:S01]  /*1710*/  LDG.E R7, desc[UR4][R8.64] ;  /* 0x0000000408077981 */ /* 0x000ea2000c1e1900 */
[----:B------:R-:W-:Y:S01]  /*1720*/  ISETP.NE.AND P0, PT, R22, 0x2, PT ;  /* 0x000000021600780c */ /* 0x000fe20003f05270 */
[----:B--2---:R-:W-:-:S05]  /*1730*/  FADD R7, R10, R7 ;  /* 0x000000070a077221 */ /* 0x004fca0000000000 */
[----:B------:R1:W-:Y:S07]  /*1740*/  STG.E desc[UR4][R2.64], R7 ;  /* 0x0000000702007986 */ /* 0x0003ee000c101904 */
[----:B------:R-:W-:Y:S05]  /*1750*/  @!P0 BRA `(.L_x_19) ;  /* 0x0000000000108947 */ /* 0x000fea0003800000 */
[----:B------:R-:W-:-:S06]  /*1760*/  IMAD.WIDE R8, R11, 0x4, R8 ;  /* 0x000000040b087825 */ /* 0x000fcc00078e0208 */
[----:B------:R-:W1:Y:S02]  /*1770*/  LDG.E R8, desc[UR4][R8.64] ;  /* 0x0000000408087981 */ /* 0x000e64000c1e1900 */
[----:B-1----:R-:W-:-:S05]  /*1780*/  FADD R7, R7, R8 ;  /* 0x0000000807077221 */ /* 0x002fca0000000000 */
[----:B------:R1:W-:Y:S02]  /*1790*/  STG.E desc[UR4][R2.64], R7 ;  /* 0x0000000702007986 */ /* 0x0003e4000c101904 */
.L_x_19:
[----:B------:R-:W2:Y:S01]  /*17a0*/  LDCU UR6, c[0x0][0x39c] ;  /* 0x00007380ff0677ac */ /* 0x000ea20008000800 */
[----:B------:R-:W-:-:S04]  /*17b0*/  IADD3 R5, PT, PT, R6, R5, RZ ;  /* 0x0000000506057210 */ /* 0x000fc80007ffe0ff */
[----:B--2---:R-:W-:-:S13]  /*17c0*/  ISETP.GE.AND P0, PT, R5, UR6, PT ;  /* 0x0000000605007c0c */ /* 0x004fda000bf06270 */
[----:B------:R-:W-:Y:S05]  /*17d0*/  @!P0 BRA `(.L_x_25) ;  /* 0xfffffff400208947 */ /* 0x000fea000383ffff */
.L_x_18:
[----:B------:R-:W-:Y:S05]  /*17e0*/  BSYNC.RECONVERGENT B0 ;  /* 0x0000000000007941 */ /* 0x000fea0003800200 */
.L_x_17:
[----:B------:R-:W-:Y:S06]  /*17f0*/  BAR.SYNC.DEFER_BLOCKING 0x0 ;  /* 0x0000000000007b1d */ /* 0x000fec0000010000 */
[----:B------:R-:W-:Y:S05]  /*1800*/  EXIT ;  /* 0x000000000000794d */ /* 0x000fea0003800000 */
        .weak           $__internal_0_$__cuda_sm3x_div_rn_noftz_f32_slowpath
        .type           $__internal_0_$__cuda_sm3x_div_rn_noftz_f32_slowpath,@function
        .size           $__internal_0_$__cuda_sm3x_div_rn_noftz_f32_slowpath,(.L_x_38 - $__internal_0_$__cuda_sm3x_div_rn_noftz_f32_slowpath)
$__internal_0_$__cuda_sm3x_div_rn_noftz_f32_slowpath:
[----:B------:R-:W-:Y:S01]  /*1810*/  SHF.R.U32.HI R8, RZ, 0x17, R0 ;  /* 0x00000017ff087819 */ /* 0x000fe20000011600 */
[----:B------:R-:W-:Y:S01]  /*1820*/  BSSY.RECONVERGENT B3, `(.L_x_26) ;  /* 0x0000063000037945 */ /* 0x000fe20003800200 */
[----:B------:R-:W-:Y:S02]  /*1830*/  SHF.R.U32.HI R2, RZ, 0x17, R3 ;  /* 0x00000017ff027819 */ /* 0x000fe40000011603 */
[----:B------:R-:W-:Y:S02]  /*1840*/  LOP3.LUT R8, R8, 0xff, RZ, 0xc0, !PT ;  /* 0x000000ff08087812 */ /* 0x000fe400078ec0ff */
[----:B------:R-:W-:Y:S02]  /*1850*/  LOP3.LUT R2, R2, 0xff, RZ, 0xc0, !PT ;  /* 0x000000ff02027812 */ /* 0x000fe400078ec0ff */
[----:B------:R-:W-:Y:S02]  /*1860*/  IADD3 R12, PT, PT, R8, -0x1, RZ ;  /* 0xffffffff080c7810 */ /* 0x000fe40007ffe0ff */
[----:B------:R-:W-:-:S02]  /*1870*/  IADD3 R13, PT, PT, R2, -0x1, RZ ;  /* 0xffffffff020d7810 */ /* 0x000fc40007ffe0ff */
[----:B------:R-:W-:Y:S02]  /*1880*/  ISETP.GT.U32.AND P0, PT, R12, 0xfd, PT ;  /* 0x000000fd0c00780c */ /* 0x000fe40003f04070 */
[----:B------:R-:W-:Y:S02]  /*1890*/  MOV R18, R0 ;  /* 0x0000000000127202 */ /* 0x000fe40000000f00 */
[----:B------:R-:W-:-:S13]  /*18a0*/  ISETP.GT.U32.OR P0, PT, R13, 0xfd, P0 ;  /* 0x000000fd0d00780c */ /* 0x000fda0000704470 */
[----:B------:R-:W-:Y:S01]  /*18b0*/  @!P0 IMAD.MOV.U32 R9, RZ, RZ, RZ ;  /* 0x000000ffff098224 */ /* 0x000fe200078e00ff */
[----:B------:R-:W-:Y:S06]  /*18c0*/  @!P0 BRA `(.L_x_27) ;  /* 0x00000000005c8947 */ /* 0x000fec0003800000 */
[----:B------:R-:W-:Y:S02]  /*18d0*/  FSETP.GTU.FTZ.AND P0, PT, |R3|, +INF , PT ;  /* 0x7f8000000300780b */ /* 0x000fe40003f1c200 */
[----:B------:R-:W-:-:S04]  /*18e0*/  FSETP.GTU.FTZ.AND P1, PT, |R0|, +INF , PT ;  /* 0x7f8000000000780b */ /* 0x000fc80003f3c200 */
[----:B------:R-:W-:-:S13]  /*18f0*/  PLOP3.LUT P0, PT, P0, P1, PT, 0xf8, 0x8f ;  /* 0x00000000008f781c */ /* 0x000fda0000703f70 */
[----:B------:R-:W-:Y:S05]  /*1900*/  @P0 BRA `(.L_x_28) ;  /* 0x00000004004c0947 */ /* 0x000fea0003800000 */
[----:B------:R-:W-:-:S13]  /*1910*/  LOP3.LUT P0, RZ, R18, 0x7fffffff, R3, 0xc8, !PT ;  /* 0x7fffffff12ff7812 */ /* 0x000fda000780c803 */
[----:B------:R-:W-:Y:S05]  /*1920*/  @!P0 BRA `(.L_x_29) ;  /* 0x00000004003c8947 */ /* 0x000fea0003800000 */
[C---:B------:R-:W-:Y:S02]  /*1930*/  FSETP.NEU.FTZ.AND P2, PT, |R3|.reuse, +INF , PT ;  /* 0x7f8000000300780b */ /* 0x040fe40003f5d200 */
[----:B------:R-:W-:Y:S02]  /*1940*/  FSETP.NEU.FTZ.AND P1, PT, |R0|, +INF , PT ;  /* 0x7f8000000000780b */ /* 0x000fe40003f3d200 */
[----:B------:R-:W-:-:S11]  /*1950*/  FSETP.NEU.FTZ.AND P0, PT, |R3|, +INF , PT ;  /* 0x7f8000000300780b */ /* 0x000fd60003f1d200 */
[----:B------:R-:W-:Y:S05]  /*1960*/  @!P1 BRA !P2, `(.L_x_29) ;  /* 0x00000004002c9947 */ /* 0x000fea0005000000 */
[----:B------:R-:W-:-:S04]  /*1970*/  LOP3.LUT P2, RZ, R3, 0x7fffffff, RZ, 0xc0, !PT ;  /* 0x7fffffff03ff7812 */ /* 0x000fc8000784c0ff */
[----:B------:R-:W-:-:S13]  /*1980*/  PLOP3.LUT P1, PT, P1, P2, PT, 0x2f, 0xf2 ;  /* 0x0000000000f2781c */ /* 0x000fda0000f24577 */
[----:B------:R-:W-:Y:S05]  /*1990*/  @P1 BRA `(.L_x_30) ;  /* 0x0000000400181947 */ /* 0x000fea0003800000 */
[----:B------:R-:W-:-:S04]  /*19a0*/  LOP3.LUT P1, RZ, R18, 0x7fffffff, RZ, 0xc0, !PT ;  /* 0x7fffffff12ff7812 */ /* 0x000fc8000782c0ff */
[----:B------:R-:W-:-:S13]  /*19b0*/  PLOP3.LUT P0, PT, P0, P1, PT, 0x2f, 0xf2 ;  /* 0x0000000000f2781c */ /* 0x000fda0000702577 */
[----:B------:R-:W-:Y:S05]  /*19c0*/  @P0 BRA `(.L_x_31) ;  /* 0x0000000400000947 */ /* 0x000fea0003800000 */
[----:B------:R-:W-:Y:S02]  /*19d0*/  ISETP.GE.AND P0, PT, R13, RZ, PT ;  /* 0x000000ff0d00720c */ /* 0x000fe40003f06270 */
[----:B------:R-:W-:-:S11]  /*19e0*/  ISETP.GE.AND P1, PT, R12, RZ, PT ;  /* 0x000000ff0c00720c */ /* 0x000fd60003f26270 */
[----:B------:R-:W-:Y:S01]  /*19f0*/  @P0 MOV R9, RZ ;  /* 0x000000ff00090202 */ /* 0x000fe20000000f00 */
[----:B------:R-:W-:Y:S01]  /*1a00*/  @!P0 FFMA R3, R3, 1.84467440737095516160e+19, RZ ;  /* 0x5f80000003038823 */ /* 0x000fe200000000ff */
[----:B------:R-:W-:Y:S01]  /*1a10*/  @!P0 MOV R9, 0xffffffc0 ;  /* 0xffffffc000098802 */ /* 0x000fe20000000f00 */
[----:B------:R-:W-:-:S03]  /*1a20*/  @!P1 FFMA R18, R0, 1.84467440737095516160e+19, RZ ;  /* 0x5f80000000129823 */ /* 0x000fc600000000ff */
[----:B------:R-:W-:-:S07]  /*1a30*/  @!P1 IADD3 R9, PT, PT, R9, 0x40, RZ ;  /* 0x0000004009099810 */ /* 0x000fce0007ffe0ff */
.L_x_27:
[----:B------:R-:W-:Y:S01]  /*1a40*/  LEA R13, R8, 0xc0800000, 0x17 ;  /* 0xc0800000080d7811 */ /* 0x000fe200078eb8ff */
[----:B------:R-:W-:Y:S03]  /*1a50*/  BSSY.RECONVERGENT B4, `(.L_x_32) ;  /* 0x0000036000047945 */ /* 0x000fe60003800200 */
[----:B------:R-:W-:Y:S02]  /*1a60*/  IADD3 R22, PT, PT, -R13, R18, RZ ;  /* 0x000000120d167210 */ /* 0x000fe40007ffe1ff */
[----:B------:R-:W-:Y:S02]  /*1a70*/  IADD3 R18, PT, PT, R2, -0x7f, RZ ;  /* 0xffffff8102127810 */ /* 0x000fe40007ffe0ff */
[----:B------:R-:W0:Y:S01]  /*1a80*/  MUFU.RCP R12, R22 ;  /* 0x00000016000c7308 */ /* 0x000e220000001000 */
[----:B------:R-:W-:Y:S01]  /*1a90*/  FADD.FTZ R13, -R22, -RZ ;  /* 0x800000ff160d7221 */ /* 0x000fe20000010100 */
[C---:B------:R-:W-:Y:S01]  /*1aa0*/  IADD3 R8, PT, PT, R18.reuse, 0x7f, -R8 ;  /* 0x0000007f12087810 */ /* 0x040fe20007ffe808 */
[----:B------:R-:W-:-:S03]  /*1ab0*/  IMAD R2, R18, -0x800000, R3 ;  /* 0xff80000012027824 */ /* 0x000fc600078e0203 */
[----:B------:R-:W-:Y:S01]  /*1ac0*/  IADD3 R9, PT, PT, R8, R9, RZ ;  /* 0x0000000908097210 */ /* 0x000fe20007ffe0ff */
[----:B0-----:R-:W-:-:S04]  /*1ad0*/  FFMA R21, R12, R13, 1 ;  /* 0x3f8000000c157423 */ /* 0x001fc8000000000d */
[----:B------:R-:W-:-:S04]  /*1ae0*/  FFMA R21, R12, R21, R12 ;  /* 0x000000150c157223 */ /* 0x000fc8000000000c */
[----:B------:R-:W-:-:S04]  /*1af0*/  FFMA R12, R2, R21, RZ ;  /* 0x00000015020c7223 */ /* 0x000fc800000000ff */
[----:B------:R-:W-:-:S04]  /*1b00*/  FFMA R3, R13, R12, R2 ;  /* 0x0000000c0d037223 */ /* 0x000fc80000000002 */
[----:B------:R-:W-:-:S04]  /*1b10*/  FFMA R12, R21, R3, R12 ;  /* 0x00000003150c7223 */ /* 0x000fc8000000000c */
[----:B------:R-:W-:-:S04]  /*1b20*/  FFMA R13, R13, R12, R2 ;  /* 0x0000000c0d0d7223 */ /* 0x000fc80000000002 */
[----:B------:R-:W-:-:S05]  /*1b30*/  FFMA R2, R21, R13, R12 ;  /* 0x0000000d15027223 */ /* 0x000fca000000000c */
[----:B------:R-:W-:-:S04]  /*1b40*/  SHF.R.U32.HI R3, RZ, 0x17, R2 ;  /* 0x00000017ff037819 */ /* 0x000fc80000011602 */
[----:B------:R-:W-:-:S04]  /*1b50*/  LOP3.LUT R8, R3, 0xff, RZ, 0xc0, !PT ;  /* 0x000000ff03087812 */ /* 0x000fc800078ec0ff */
[----:B------:R-:W-:-:S05]  /*1b60*/  IADD3 R3, PT, PT, R8, R9, RZ ;  /* 0x0000000908037210 */ /* 0x000fca0007ffe0ff */
[----:B------:R-:W-:-:S05]  /*1b70*/  VIADD R8, R3, 0xffffffff ;  /* 0xffffffff03087836 */ /* 0x000fca0000000000 */
[----:B------:R-:W-:-:S13]  /*1b80*/  ISETP.GE.U32.AND P0, PT, R8, 0xfe, PT ;  /* 0x000000fe0800780c */ /* 0x000fda0003f06070 */
[----:B------:R-:W-:Y:S05]  /*1b90*/  @!P0 BRA `(.L_x_33) ;  /* 0x0000000000808947 */ /* 0x000fea0003800000 */
[----:B------:R-:W-:-:S13]  /*1ba0*/  ISETP.GT.AND P0, PT, R3, 0xfe, PT ;  /* 0x000000fe0300780c */ /* 0x000fda0003f04270 */
[----:B------:R-:W-:Y:S05]  /*1bb0*/  @P0 BRA `(.L_x_34) ;  /* 0x00000000006c0947 */ /* 0x000fea0003800000 */
[----:B------:R-:W-:-:S13]  /*1bc0*/  ISETP.GE.AND P0, PT, R3, 0x1, PT ;  /* 0x000000010300780c */ /* 0x000fda0003f06270 */
[----:B------:R-:W-:Y:S05]  /*1bd0*/  @P0 BRA `(.L_x_35) ;  /* 0x0000000000740947 */ /* 0x000fea0003800000 */
[----:B------:R-:W-:Y:S02]  /*1be0*/  ISETP.GE.AND P0, PT, R3, -0x18, PT ;  /* 0xffffffe80300780c */ /* 0x000fe40003f06270 */
[----:B------:R-:W-:-:S11]  /*1bf0*/  LOP3.LUT R2, R2, 0x80000000, RZ, 0xc0, !PT ;  /* 0x8000000002027812 */ /* 0x000fd600078ec0ff */
[----:B------:R-:W-:Y:S05]  /*1c00*/  @!P0 BRA `(.L_x_35) ;  /* 0x0000000000688947 */ /* 0x000fea0003800000 */
[CCC-:B------:R-:W-:Y:S01]  /*1c10*/  FFMA.RZ R8, R21.reuse, R13.reuse, R12.reuse ;  /* 0x0000000d15087223 */ /* 0x1c0fe2000000c00c */
[CCC-:B------:R-:W-:Y:S01]  /*1c20*/  FFMA.RP R9, R21.reuse, R13.reuse, R12.reuse ;  /* 0x0000000d15097223 */ /* 0x1c0fe2000000800c */
[----:B------:R-:W-:Y:S01]  /*1c30*/  FFMA.RM R18, R21, R13, R12 ;  /* 0x0000000d15127223 */ /* 0x000fe2000000400c */
[C---:B------:R-:W-:Y:S02]  /*1c40*/  IADD3 R12, PT, PT, R3.reuse, 0x20, RZ ;  /* 0x00000020030c7810 */ /* 0x040fe40007ffe0ff */
[----:B------:R-:W-:Y:S02]  /*1c50*/  LOP3.LUT R8, R8, 0x7fffff, RZ, 0xc0, !PT ;  /* 0x007fffff08087812 */ /* 0x000fe400078ec0ff */
[C---:B------:R-:W-:Y:S02]  /*1c60*/  ISETP.NE.AND P2, PT, R3.reuse, RZ, PT ;  /* 0x000000ff0300720c */ /* 0x040fe40003f45270 */
[----:B------:R-:W-:Y:S02]  /*1c70*/  LOP3.LUT R13, R8, 0x800000, RZ, 0xfc, !PT ;  /* 0x00800000080d7812 */ /* 0x000fe400078efcff */
[----:B------:R-:W-:-:S02]  /*1c80*/  ISETP.NE.AND P1, PT, R3, RZ, PT ;  /* 0x000000ff0300720c */ /* 0x000fc40003f25270 */
[----:B------:R-:W-:Y:S02]  /*1c90*/  IADD3 R3, PT, PT, -R3, RZ, RZ ;  /* 0x000000ff03037210 */ /* 0x000fe40007ffe1ff */
[----:B------:R-:W-:Y:S02]  /*1ca0*/  SHF.L.U32 R12, R13, R12, RZ ;  /* 0x0000000c0d0c7219 */ /* 0x000fe400000006ff */
[----:B------:R-:W-:Y:S02]  /*1cb0*/  FSETP.NEU.FTZ.AND P0, PT, R9, R18, PT ;  /* 0x000000120900720b */ /* 0x000fe40003f1d000 */
[----:B------:R-:W-:Y:S02]  /*1cc0*/  SEL R8, R3, RZ, P2 ;  /* 0x000000ff03087207 */ /* 0x000fe40001000000 */
[----:B------:R-:W-:Y:S02]  /*1cd0*/  ISETP.NE.AND P1, PT, R12, RZ, P1 ;  /* 0x000000ff0c00720c */ /* 0x000fe40000f25270 */
[----:B------:R-:W-:-:S02]  /*1ce0*/  SHF.R.U32.HI R8, RZ, R8, R13 ;  /* 0x00000008ff087219 */ /* 0x000fc4000001160d */
[----:B------:R-:W-:Y:S02]  /*1cf0*/  PLOP3.LUT P0, PT, P0, P1, PT, 0xf8, 0x8f ;  /* 0x00000000008f781c */ /* 0x000fe40000703f70 */
[----:B------:R-:W-:Y:S02]  /*1d00*/  SHF.R.U32.HI R3, RZ, 0x1, R8 ;  /* 0x00000001ff037819 */ /* 0x000fe40000011608 */
[----:B------:R-:W-:-:S04]  /*1d10*/  SEL R12, RZ, 0x1, !P0 ;  /* 0x00000001ff0c7807 */ /* 0x000fc80004000000 */
[----:B------:R-:W-:-:S04]  /*1d20*/  LOP3.LUT R9, R12, 0x1, R3, 0xf8, !PT ;  /* 0x000000010c097812 */ /* 0x000fc800078ef803 */
[----:B------:R-:W-:-:S04]  /*1d30*/  LOP3.LUT R8, R9, R8, RZ, 0xc0, !PT ;  /* 0x0000000809087212 */ /* 0x000fc800078ec0ff */
[----:B------:R-:W-:-:S04]  /*1d40*/  IADD3 R3, PT, PT, R3, R8, RZ ;  /* 0x0000000803037210 */ /* 0x000fc80007ffe0ff */
[----:B------:R-:W-:Y:S01]  /*1d50*/  LOP3.LUT R2, R3, R2, RZ, 0xfc, !PT ;  /* 0x0000000203027212 */ /* 0x000fe200078efcff */
[----:B------:R-:W-:Y:S06]  /*1d60*/  BRA `(.L_x_35) ;  /* 0x0000000000107947 */ /* 0x000fec0003800000 */
.L_x_34:
[----:B------:R-:W-:-:S04]  /*1d70*/  LOP3.LUT R2, R2, 0x80000000, RZ, 0xc0, !PT ;  /* 0x8000000002027812 */ /* 0x000fc800078ec0ff */
[----:B------:R-:W-:Y:S01]  /*1d80*/  LOP3.LUT R2, R2, 0x7f800000, RZ, 0xfc, !PT ;  /* 0x7f80000002027812 */ /* 0x000fe200078efcff */
[----:B------:R-:W-:Y:S06]  /*1d90*/  BRA `(.L_x_35) ;  /* 0x0000000000047947 */ /* 0x000fec0003800000 */
.L_x_33:
[----:B------:R-:W-:-:S07]  /*1da0*/  LEA R2, R9, R2, 0x17 ;  /* 0x0000000209027211 */ /* 0x000fce00078eb8ff */
.L_x_35:
[----:B------:R-:W-:Y:S05]  /*1db0*/  BSYNC.RECONVERGENT B4 ;  /* 0x0000000000047941 */ /* 0x000fea0003800200 */
.L_x_32:
[----:B------:R-:W-:Y:S05]  /*1dc0*/  BRA `(.L_x_36) ;  /* 0x0000000000207947 */ /* 0x000fea0003800000 */
.L_x_31:
[----:B------:R-:W-:-:S04]  /*1dd0*/  LOP3.LUT R2, R18, 0x80000000, R3, 0x48, !PT ;  /* 0x8000000012027812 */ /* 0x000fc800078e4803 */
[----:B------:R-:W-:Y:S01]  /*1de0*/  LOP3.LUT R2, R2, 0x7f800000, RZ, 0xfc, !PT ;  /* 0x7f80000002027812 */ /* 0x000fe200078efcff */
[----:B------:R-:W-:Y:S06]  /*1df0*/  BRA `(.L_x_36) ;  /* 0x0000000000147947 */ /* 0x000fec0003800000 */
.L_x_30:
[----:B------:R-:W-:Y:S01]  /*1e00*/  LOP3.LUT R2, R18, 0x80000000, R3, 0x48, !PT ;  /* 0x8000000012027812 */ /* 0x000fe200078e4803 */
[----:B------:R-:W-:Y:S06]  /*1e10*/  BRA `(.L_x_36) ;  /* 0x00000000000c7947 */ /* 0x000fec0003800000 */
.L_x_29:
[----:B------:R-:W0:Y:S01]  /*1e20*/  MUFU.RSQ R2, -QNAN ;  /* 0xffc0000000027908 */ /* 0x000e220000001400 */
[----:B------:R-:W-:Y:S05]  /*1e30*/  BRA `(.L_x_36) ;  /* 0x0000000000047947 */ /* 0x000fea0003800000 */
.L_x_28:
[----:B------:R-:W-:-:S07]  /*1e40*/  FADD.FTZ R2, R3, R0 ;  /* 0x0000000003027221 */ /* 0x000fce0000010000 */
.L_x_36:
[----:B------:R-:W-:Y:S05]  /*1e50*/  BSYNC.RECONVERGENT B3 ;  /* 0x0000000000037941 */ /* 0x000fea0003800200 */
.L_x_26:
[----:B------:R-:W-:Y:S01]  /*1e60*/  HFMA2 R3, -RZ, RZ, 0, 0 ;  /* 0x00000000ff037431 */ /* 0x000fe200000001ff */
[----:B0-----:R-:W-:Y:S02]  /*1e70*/  MOV R8, R2 ;  /* 0x0000000200087202 */ /* 0x001fe40000000f00 */
[----:B------:R-:W-:-:S04]  /*1e80*/  MOV R2, R4 ;  /* 0x0000000400027202 */ /* 0x000fc80000000f00 */
[----:B------:R-:W-:Y:S05]  /*1e90*/  RET.REL.NODEC R2 `(_Z20custom_reduce_kernelPfS_S_iif) ;  /* 0xffffffe002587950 */ /* 0x000fea0003c3ffff */
.L_x_37:
        /* <DEDUP_REMOVED lines=14> */
.L_x_38:


//--------------------- .nv.shared.reserved.0     --------------------------
	.section	.nv.shared.reserved.0,"aw",@nobits
	.weak		__nv_reservedSMEM_offset_0_alias
	.size		__nv_reservedSMEM_offset_0_alias, 0, 64
	.other		__nv_reservedSMEM_offset_0_alias,@"STO_CUDA_RESERVED_SHARED STV_DEFAULT"
__nv_reservedSMEM_offset_0_alias:
	.zero		0
	.zero		64


//--------------------- .nv.global                --------------------------
	.section	.nv.global,"aw",@nobits
.nv.global:
	.type		_ZN34_INTERNAL_e0242a29_4_k_cu_dee327b56thrust24THRUST_300001_SM_1000_NS12placeholders2_8E,@object
	.size		_ZN34_INTERNAL_e0242a29_4_k_cu_dee327b56thrust24THRUST_300001_SM_1000_NS12placeholders2_8E,(_ZN34_INTERNAL_e0242a29_4_k_cu_dee327b54cuda3std3__436_GLOBAL__N__e0242a29_4_k_cu_dee327b56ignoreE - _ZN34_INTERNAL_e0242a29_4_k_cu_dee327b56thrust24THRUST_300001_SM_1000_NS12placeholders2_8E)
_ZN34_INTERNAL_e0242a29_4_k_cu_dee327b56thrust24THRUST_300001_SM_1000_NS12placeholders2_8E:
	.zero		1
	.type		_ZN34_INTERNAL_e0242a29_4_k_cu_dee327b54cuda3std3__436_GLOBAL__N__e0242a29_4_k_cu_dee327b56ignoreE,@object
	.size		_ZN34_INTERNAL_e0242a29_4_k_cu_dee327b54cuda3std3__436_GLOBAL__N__e0242a29_4_k_cu_dee327b56ignoreE,(_ZN34_INTERNAL_e0242a29_4_k_cu_dee327b54cuda3std6ranges3__45__cpo4dataE - _ZN34_INTERNAL_e0242a29_4_k_cu_dee327b54cuda3std3__436_GLOBAL__N__e0242a29_4_k_cu_dee327b56ignoreE)
_ZN34_INTERNAL_e0242a29_4_k_cu_dee327b54cuda3std3__436_GLOBAL__N__e0242a29_4_k_cu_dee327b56ignoreE:
	.zero		1
	.type		_ZN34_INTERNAL_e0242a29_4_k_cu_dee327b54cuda3std6ranges3__45__cpo4dataE,@object
	.size		_ZN34_INTERNAL_e0242a29_4_k_cu_dee327b54cuda3std6ranges3__45__cpo4dataE,(_ZN34_INTERNAL_e0242a29_4_k_cu_dee327b56thrust24THRUST_300001_SM_1000_NS6system3cpp3parE - _ZN34_INTERNAL_e0242a29_4_k_cu_dee327b54cuda3std6ranges3__45__cpo4dataE)
_ZN34_INTERNAL_e0242a29_4_k_cu_dee327b54cuda3std6ranges3__45__cpo4dataE:
	.zero		1
	.type		_ZN34_INTERNAL_e0242a29_4_k_cu_dee327b56thrust24THRUST_300001_SM_1000_NS6system3cpp3parE,@object
	.size		_ZN34_INTERNAL_e0242a29_4_k_cu_dee327b56thrust24THRUST_300001_SM_1000_NS6system3cpp3parE,(_ZN34_INTERNAL_e0242a29_4_k_cu_dee327b54cuda3std3__45__cpo5beginE - _ZN34_INTERNAL_e0242a29_4_k_cu_dee327b56thrust24THRUST_300001_SM_1000_NS6system3cpp3parE)
_ZN34_INTERNAL_e0242a29_4_k_cu_dee327b56thrust24THRUST_300001_SM_1000_NS6system3cpp3parE:
	.zero		1
	.type		_ZN34_INTERNAL_e0242a29_4_k_cu_dee327b54cuda3std3__45__cpo5beginE,@object
	.size		_ZN34_INTERNAL_e0242a29_4_k_cu_dee327b54cuda3std3__45__cpo5beginE,(_ZN34_INTERNAL_e0242a29_4_k_cu_dee327b54cuda3std6ranges3__45__cpo5beginE - _ZN34_INTERNAL_e0242a29_4_k_cu_dee327b54cuda3std3__45__cpo5beginE)
_ZN34_INTERNAL_e0242a29_4_k_cu_dee327b54cuda3std3__45__cpo5beginE:
	.zero		1
	.type		_ZN34_INTERNAL_e0242a29_4_k_cu_dee327b54cuda3std6ranges3__45__cpo5beginE,@object
	.size		_ZN34_INTERNAL_e0242a29_4_k_cu_dee327b54cuda3std6ranges3__45__cpo5beginE,(_ZN34_INTERNAL_e0242a29_4_k_cu_dee327b56thrust24THRUST_300001_SM_1000_NS6deviceE - _ZN34_INTERNAL_e0242a29_4_k_cu_dee327b54cuda3std6ranges3__45__cpo5beginE)
_ZN34_INTERNAL_e0242a29_4_k_cu_dee327b54cuda3std6ranges3__45__cpo5beginE:
	.zero		1
	.type		_ZN34_INTERNAL_e0242a29_4_k_cu_dee327b56thrust24THRUST_300001_SM_1000_NS6deviceE,@object
	.size		_ZN34_INTERNAL_e0242a29_4_k_cu_dee327b56thrust24THRUST_300001_SM_1000_NS6deviceE,(_ZN34_INTERNAL_e0242a29_4_k_cu_dee327b54cuda3std3__47nulloptE - _ZN34_INTERNAL_e0242a29_4_k_cu_dee327b56thrust24THRUST_300001_SM_1000_NS6deviceE)
_ZN34_INTERNAL_e0242a29_4_k_cu_dee327b56thrust24THRUST_300001_SM_1000_NS6deviceE:
	.zero		1
	.type		_ZN34_INTERNAL_e0242a29_4_k_cu_dee327b54cuda3std3__47nulloptE,@object
	.size		_ZN34_INTERNAL_e0242a29_4_k_cu_dee327b54cuda3std3__47nulloptE,(_ZN34_INTERNAL_e0242a29_4_k_cu_dee327b54cuda3std6ranges3__45__cpo8distanceE - _ZN34_INTERNAL_e0242a29_4_k_cu_dee327b54cuda3std3__47nulloptE)
_ZN34_INTERNAL_e0242a29_4_k_cu_dee327b54cuda3std3__47nulloptE:
	.zero		1
	.type		_ZN34_INTERNAL_e0242a29_4_k_cu_dee327b54cuda3std6ranges3__45__cpo8distanceE,@object
	.size		_ZN34_INTERNAL_e0242a29_4_k_cu_dee327b54cuda3std6ranges3__45__cpo8distanceE,(_ZN34_INTERNAL_e0242a29_4_k_cu_dee327b56thrust24THRUST_300001_SM_1000_NS12placeholders2_4E - _ZN34_INTERNAL_e0242a29_4_k_cu_dee327b54cuda3std6ranges3__45__cpo8distanceE)
_ZN34_INTERNAL_e0242a29_4_k_cu_dee327b54cuda3std6ranges3__45__cpo8distanceE:
	.zero		1
	.type		_ZN34_INTERNAL_e0242a29_4_k_cu_dee327b56thrust24THRUST_300001_SM_1000_NS12placeholders2_4E,@object
	.size		_ZN34_INTERNAL_e0242a29_4_k_cu_dee327b56thrust24THRUST_300001_SM_1000_NS12placeholders2_4E,(_ZN34_INTERNAL_e0242a29_4_k_cu_dee327b54cuda3std3__45__cpo6rbeginE - _ZN34_INTERNAL_e0242a29_4_k_cu_dee327b56thrust24THRUST_300001_SM_1000_NS12placeholders2_4E)
_ZN34_INTERNAL_e0242a29_4_k_cu_dee327b56thrust24THRUST_300001_SM_1000_NS12placeholders2_4E:
	.zero		1
	.type		_ZN34_INTERNAL_e0242a29_4_k_cu_dee327b54cuda3std3__45__cpo6rbeginE,@object
	.size		_ZN34_INTERNAL_e0242a29_4_k_cu_dee327b54cuda3std3__45__cpo6rbeginE,(_ZN34_INTERNAL_e0242a29_4_k_cu_dee327b54cuda3std6ranges3__45__cpo7advanceE - _ZN34_INTERNAL_e0242a29_4_k_cu_dee327b54cuda3std3__45__cpo6rbeginE)
_ZN34_INTERNAL_e0242a29_4_k_cu_dee327b54cuda3std3__45__cpo6rbeginE:
	.zero		1
	.type		_ZN34_INTERNAL_e0242a29_4_k_cu_dee327b54cuda3std6ranges3__45__cpo7advanceE,@object
	.size		_ZN34_INTERNAL_e0242a29_4_k_cu_dee327b54cuda3std6ranges3__45__cpo7advanceE,(_ZN34_INTERNAL_e0242a29_4_k_cu_dee327b56thrust24THRUST_300001_SM_1000_NS12placeholders3_10E - _ZN34_INTERNAL_e0242a29_4_k_cu_dee327b54cuda3std6ranges3__45__cpo7advanceE)
_ZN34_INTERNAL_e0242a29_4_k_cu_dee327b54cuda3std6ranges3__45__cpo7advanceE:
	.zero		1
	.type		_ZN34_INTERNAL_e0242a29_4_k_cu_dee327b56thrust24THRUST_300001_SM_1000_NS12placeholders3_10E,@object
	.size		_ZN34_INTERNAL_e0242a29_4_k_cu_dee327b56thrust24THRUST_300001_SM_1000_NS12placeholders3_10E,(_ZN34_INTERNAL_e0242a29_4_k_cu_dee327b54cuda3std3__48in_placeE - _ZN34_INTERNAL_e0242a29_4_k_cu_dee327b56thrust24THRUST_300001_SM_1000_NS12placeholders3_10E)
_ZN34_INTERNAL_e0242a29_4_k_cu_dee327b56thrust24THRUST_300001_SM_1000_NS12placeholders3_10E:
	.zero		1
	.type		_ZN34_INTERNAL_e0242a29_4_k_cu_dee327b54cuda3std3__48in_placeE,@object
	.size		_ZN34_INTERNAL_e0242a29_4_k_cu_dee327b54cuda3std3__48in_placeE,(_ZN34_INTERNAL_e0242a29_4_k_cu_dee327b54cuda3std6ranges3__45__cpo4sizeE - _ZN34_INTERNAL_e0242a29_4_k_cu_dee327b54cuda3std3__48in_placeE)
_ZN34_INTERNAL_e0242a29_4_k_cu_dee327b54cuda3std3__48in_placeE:
	.zero		1
	.type		_ZN34_INTERNAL_e0242a29_4_k_cu_dee327b54cuda3std6ranges3__45__cpo4sizeE,@object
	.size		_ZN34_INTERNAL_e0242a29_4_k_cu_dee327b54cuda3std6ranges3__45__cpo4sizeE,(_ZN34_INTERNAL_e0242a29_4_k_cu_dee327b56thrust24THRUST_300001_SM_1000_NS12placeholders2_2E - _ZN34_INTERNAL_e0242a29_4_k_cu_dee327b54cuda3std6ranges3__45__cpo4sizeE)
_ZN34_INTERNAL_e0242a29_4_k_cu_dee327b54cuda3std6ranges3__45__cpo4sizeE:
	.zero		1
	.type		_ZN34_INTERNAL_e0242a29_4_k_cu_dee327b56thrust24THRUST_300001_SM_1000_NS12placeholders2_2E,@object
	.size		_ZN34_INTERNAL_e0242a29_4_k_cu_dee327b56thrust24THRUST_300001_SM_1000_NS12placeholders2_2E,(_ZN34_INTERNAL_e0242a29_4_k_cu_dee327b54cuda3std3__45__cpo6cbeginE - _ZN34_INTERNAL_e0242a29_4_k_cu_dee327b56thrust24THRUST_300001_SM_1000_NS12placeholders2_2E)
_ZN34_INTERNAL_e0242a29_4_k_cu_dee327b56thrust24THRUST_300001_SM_1000_NS12placeholders2_2E:
	.zero		1
	.type		_ZN34_INTERNAL_e0242a29_4_k_cu_dee327b54cuda3std3__45__cpo6cbeginE,@object
	.size		_ZN34_INTERNAL_e0242a29_4_k_cu_dee327b54cuda3std3__45__cpo6cbeginE,(_ZN34_INTERNAL_e0242a29_4_k_cu_dee327b54cuda3std6ranges3__45__cpo6cbeginE - _ZN34_INTERNAL_e0242a29_4_k_cu_dee327b54cuda3std3__45__cpo6cbeginE)
_ZN34_INTERNAL_e0242a29_4_k_cu_dee327b54cuda3std3__45__cpo6cbeginE:
	.zero		1
	.type		_ZN34_INTERNAL_e0242a29_4_k_cu_dee327b54cuda3std6ranges3__45__cpo6cbeginE,@object
	.size		_ZN34_INTERNAL_e0242a29_4_k_cu_dee327b54cuda3std6ranges3__45__cpo6cbeginE,(_ZN34_INTERNAL_e0242a29_4_k_cu_dee327b56thrust24THRUST_300001_SM_1000_NS12placeholders2_6E - _ZN34_INTERNAL_e0242a29_4_k_cu_dee327b54cuda3std6ranges3__45__cpo6cbeginE)
_ZN34_INTERNAL_e0242a29_4_k_cu_dee327b54cuda3std6ranges3__45__cpo6cbeginE:
	.zero		1
	.type		_ZN34_INTERNAL_e0242a29_4_k_cu_dee327b56thrust24THRUST_300001_SM_1000_NS12placeholders2_6E,@object
	.size		_ZN34_INTERNAL_e0242a29_4_k_cu_dee327b56thrust24THRUST_300001_SM_1000_NS12placeholders2_6E,(_ZN34_INTERNAL_e0242a29_4_k_cu_dee327b54cuda3std3__45__cpo7crbeginE - _ZN34_INTERNAL_e0242a29_4_k_cu_dee327b56thrust24THRUST_300001_SM_1000_NS12placeholders2_6E)
_ZN34_INTERNAL_e0242a29_4_k_cu_dee327b56thrust24THRUST_300001_SM_1000_NS12placeholders2_6E:
	.zero		1
	.type		_ZN34_INTERNAL_e0242a29_4_k_cu_dee327b54cuda3std3__45__cpo7crbeginE,@object
	.size		_ZN34_INTERNAL_e0242a29_4_k_cu_dee327b54cuda3std3__45__cpo7crbeginE,(_ZN34_INTERNAL_e0242a29_4_k_cu_dee327b54cuda3std6ranges3__45__cpo4nextE - _ZN34_INTERNAL_e0242a29_4_k_cu_dee327b54cuda3std3__45__cpo7crbeginE)
_ZN34_INTERNAL_e0242a29_4_k_cu_dee327b54cuda3std3__45__cpo7crbeginE:
	.zero		1
	.type		_ZN34_INTERNAL_e0242a29_4_k_cu_dee327b54cuda3std6ranges3__45__cpo4nextE,@object
	.size		_ZN34_INTERNAL_e0242a29_4_k_cu_dee327b54cuda3std6ranges3__45__cpo4nextE,(_ZN34_INTERNAL_e0242a29_4_k_cu_dee327b54cuda3std6ranges3__45__cpo4swapE - _ZN34_INTERNAL_e0242a29_4_k_cu_dee327b54cuda3std6ranges3__45__cpo4nextE)
_ZN34_INTERNAL_e0242a29_4_k_cu_dee327b54cuda3std6ranges3__45__cpo4nextE:
	.zero		1
	.type		_ZN34_INTERNAL_e0242a29_4_k_cu_dee327b54cuda3std6ranges3__45__cpo4swapE,@object
	.size		_ZN34_INTERNAL_e0242a29_4_k_cu_dee327b54cuda3std6ranges3__45__cpo4swapE,(_ZN34_INTERNAL_e0242a29_4_k_cu_dee327b56thrust24THRUST_300001_SM_1000_NS8cuda_cub10par_nosyncE - _ZN34_INTERNAL_e0242a29_4_k_cu_dee327b54cuda3std6ranges3__45__cpo4swapE)
_ZN34_INTERNAL_e0242a29_4_k_cu_dee327b54cuda3std6ranges3__45__cpo4swapE:
	.zero		1
	.type		_ZN34_INTERNAL_e0242a29_4_k_cu_dee327b56thrust24THRUST_300001_SM_1000_NS8cuda_cub10par_nosyncE,@object
	.size		_ZN34_INTERNAL_e0242a29_4_k_cu_dee327b56thrust24THRUST_300001_SM_1000_NS8cuda_cub10par_nosyncE,(_ZN34_INTERNAL_e0242a29_4_k_cu_dee327b56thrust24THRUST_300001_SM_1000_NS3seqE - _ZN34_INTERNAL_e0242a29_4_k_cu_dee327b56thrust24THRUST_300001_SM_1000_NS8cuda_cub10par_nosyncE)
_ZN34_INTERNAL_e0242a29_4_k_cu_dee327b56thrust24THRUST_300001_SM_1000_NS8cuda_cub10par_nosyncE:
	.zero		1
	.type		_ZN34_INTERNAL_e0242a29_4_k_cu_dee327b56thrust24THRUST_300001_SM_1000_NS3seqE,@object
	.size		_ZN34_INTERNAL_e0242a29_4_k_cu_dee327b56thrust24THRUST_300001_SM_1000_NS3seqE,(_ZN34_INTERNAL_e0242a29_4_k_cu_dee327b54cuda3std3__420unreachable_sentinelE - _ZN34_INTERNAL_e0242a29_4_k_cu_dee327b56thrust24THRUST_300001_SM_1000_NS3seqE)
_ZN34_INTERNAL_e0242a29_4_k_cu_dee327b56thrust24THRUST_300001_SM_1000_NS3seqE:
	.zero		1
	.type		_ZN34_INTERNAL_e0242a29_4_k_cu_dee327b54cuda3std3__420unreachable_sentinelE,@object
	.size		_ZN34_INTERNAL_e0242a29_4_k_cu_dee327b54cuda3std3__420unreachable_sentinelE,(_ZN34_INTERNAL_e0242a29_4_k_cu_dee327b54cuda3std6ranges3__45__cpo5ssizeE - _ZN34_INTERNAL_e0242a29_4_k_cu_dee327b54cuda3std3__420unreachable_sentinelE)
_ZN34_INTERNAL_e0242a29_4_k_cu_dee327b54cuda3std3__420unreachable_sentinelE:
	.zero		1
	.type		_ZN34_INTERNAL_e0242a29_4_k_cu_dee327b54cuda3std6ranges3__45__cpo5ssizeE,@object
	.size		_ZN34_INTERNAL_e0242a29_4_k_cu_dee327b54cuda3std6ranges3__45__cpo5ssizeE,(_ZN34_INTERNAL_e0242a29_4_k_cu_dee327b56thrust24THRUST_300001_SM_1000_NS12placeholders2_3E - _ZN34_INTERNAL_e0242a29_4_k_cu_dee327b54cuda3std6ranges3__45__cpo5ssizeE)
_ZN34_INTERNAL_e0242a29_4_k_cu_dee327b54cuda3std6ranges3__45__cpo5ssizeE:
	.zero		1
	.type		_ZN34_INTERNAL_e0242a29_4_k_cu_dee327b56thrust24THRUST_300001_SM_1000_NS12placeholders2_3E,@object
	.size		_ZN34_INTERNAL_e0242a29_4_k_cu_dee327b56thrust24THRUST_300001_SM_1000_NS12placeholders2_3E,(_ZN34_INTERNAL_e0242a29_4_k_cu_dee327b54cuda3std3__45__cpo4cendE - _ZN34_INTERNAL_e0242a29_4_k_cu_dee327b56thrust24THRUST_300001_SM_1000_NS12placeholders2_3E)
_ZN34_INTERNAL_e0242a29_4_k_cu_dee327b56thrust24THRUST_300001_SM_1000_NS12placeholders2_3E:
	.zero		1
	.type		_ZN34_INTERNAL_e0242a29_4_k_cu_dee327b54cuda3std3__45__cpo4cendE,@object
	.size		_ZN34_INTERNAL_e0242a29_4_k_cu_dee327b54cuda3std3__45__cpo4cendE,(_ZN34_INTERNAL_e0242a29_4_k_cu_dee327b54cuda3std6ranges3__45__cpo4cendE - _ZN34_INTERNAL_e0242a29_4_k_cu_dee327b54cuda3std3__45__cpo4cendE)
_ZN34_INTERNAL_e0242a29_4_k_cu_dee327b54cuda3std3__45__cpo4cendE:
	.zero		1
	.type		_ZN34_INTERNAL_e0242a29_4_k_cu_dee327b54cuda3std6ranges3__45__cpo4cendE,@object
	.size		_ZN34_INTERNAL_e0242a29_4_k_cu_dee327b54cuda3std6ranges3__45__cpo4cendE,(_ZN34_INTERNAL_e0242a29_4_k_cu_dee327b56thrust24THRUST_300001_SM_1000_NS12placeholders2_7E - _ZN34_INTERNAL_e0242a29_4_k_cu_dee327b54cuda3std6ranges3__45__cpo4cendE)
_ZN34_INTERNAL_e0242a29_4_k_cu_dee327b54cuda3std6ranges3__45__cpo4cendE:
	.zero		1
	.type		_ZN34_INTERNAL_e0242a29_4_k_cu_dee327b56thrust24THRUST_300001_SM_1000_NS12placeholders2_7E,@object
	.size		_ZN34_INTERNAL_e0242a29_4_k_cu_dee327b56thrust24THRUST_300001_SM_1000_NS12placeholders2_7E,(_ZN34_INTERNAL_e0242a29_4_k_cu_dee327b54cuda3std3__45__cpo5crendE - _ZN34_INTERNAL_e0242a29_4_k_cu_dee327b56thrust24THRUST_300001_SM_1000_NS12placeholders2_7E)
_ZN34_INTERNAL_e0242a29_4_k_cu_dee327b56thrust24THRUST_300001_SM_1000_NS12placeholders2_7E:
	.zero		1
	.type		_ZN34_INTERNAL_e0242a29_4_k_cu_dee327b54cuda3std3__45__cpo5crendE,@object
	.size		_ZN34_INTERNAL_e0242a29_4_k_cu_dee327b54cuda3std3__45__cpo5crendE,(_ZN34_INTERNAL_e0242a29_4_k_cu_dee327b54cuda3std6ranges3__45__cpo4prevE - _ZN34_INTERNAL_e0242a29_4_k_cu_dee327b54cuda3std3__45__cpo5crendE)
_ZN34_INTERNAL_e0242a29_4_k_cu_dee327b54cuda3std3__45__cpo5crendE:
	.zero		1
	.type		_ZN34_INTERNAL_e0242a29_4_k_cu_dee327b54cuda3std6ranges3__45__cpo4prevE,@object
	.size		_ZN34_INTERNAL_e0242a29_4_k_cu_dee327b54cuda3std6ranges3__45__cpo4prevE,(_ZN34_INTERNAL_e0242a29_4_k_cu_dee327b54cuda3std6ranges3__45__cpo9iter_moveE - _ZN34_INTERNAL_e0242a29_4_k_cu_dee327b54cuda3std6ranges3__45__cpo4prevE)
_ZN34_INTERNAL_e0242a29_4_k_cu_dee327b54cuda3std6ranges3__45__cpo4prevE:
	.zero		1
	.type		_ZN34_INTERNAL_e0242a29_4_k_cu_dee327b54cuda3std6ranges3__45__cpo9iter_moveE,@object
	.size		_ZN34_INTERNAL_e0242a29_4_k_cu_dee327b54cuda3std6ranges3__45__cpo9iter_moveE,(_ZN34_INTERNAL_e0242a29_4_k_cu_dee327b56thrust24THRUST_300001_SM_1000_NS6system6detail10sequential3seqE - _ZN34_INTERNAL_e0242a29_4_k_cu_dee327b54cuda3std6ranges3__45__cpo9iter_moveE)
_ZN34_INTERNAL_e0242a29_4_k_cu_dee327b54cuda3std6ranges3__45__cpo9iter_moveE:
	.zero		1
	.type		_ZN34_INTERNAL_e0242a29_4_k_cu_dee327b56thrust24THRUST_300001_SM_1000_NS6system6detail10sequential3seqE,@object
	.size		_ZN34_INTERNAL_e0242a29_4_k_cu_dee327b56thrust24THRUST_300001_SM_1000_NS6system6detail10sequential3seqE,(_ZN34_INTERNAL_e0242a29_4_k_cu_dee327b56thrust24THRUST_300001_SM_1000_NS12placeholders2_9E - _ZN34_INTERNAL_e0242a29_4_k_cu_dee327b56thrust24THRUST_300001_SM_1000_NS6system6detail10sequential3seqE)
_ZN34_INTERNAL_e0242a29_4_k_cu_dee327b56thrust24THRUST_300001_SM_1000_NS6system6detail10sequential3seqE:
	.zero		1
	.type		_ZN34_INTERNAL_e0242a29_4_k_cu_dee327b56thrust24THRUST_300001_SM_1000_NS12placeholders2_9E,@object
	.size		_ZN34_INTERNAL_e0242a29_4_k_cu_dee327b56thrust24THRUST_300001_SM_1000_NS12placeholders2_9E,(_ZN34_INTERNAL_e0242a29_4_k_cu_dee327b54cuda3std3__419piecewise_constructE - _ZN34_INTERNAL_e0242a29_4_k_cu_dee327b56thrust24THRUST_300001_SM_1000_NS12placeholders2_9E)
_ZN34_INTERNAL_e0242a29_4_k_cu_dee327b56thrust24THRUST_300001_SM_1000_NS12placeholders2_9E:
	.zero		1
	.type		_ZN34_INTERNAL_e0242a29_4_k_cu_dee327b54cuda3std3__419piecewise_constructE,@object
	.size		_ZN34_INTERNAL_e0242a29_4_k_cu_dee327b54cuda3std3__419piecewise_constructE,(_ZN34_INTERNAL_e0242a29_4_k_cu_dee327b54cuda3std6ranges3__45__cpo5cdataE - _ZN34_INTERNAL_e0242a29_4_k_cu_dee327b54cuda3std3__419piecewise_constructE)
_ZN34_INTERNAL_e0242a29_4_k_cu_dee327b54cuda3std3__419piecewise_constructE:
	.zero		1
	.type		_ZN34_INTERNAL_e0242a29_4_k_cu_dee327b54cuda3std6ranges3__45__cpo5cdataE,@object
	.size		_ZN34_INTERNAL_e0242a29_4_k_cu_dee327b54cuda3std6ranges3__45__cpo5cdataE,(_ZN34_INTERNAL_e0242a29_4_k_cu_dee327b56thrust24THRUST_300001_SM_1000_NS12placeholders2_1E - _ZN34_INTERNAL_e0242a29_4_k_cu_dee327b54cuda3std6ranges3__45__cpo5cdataE)
_ZN34_INTERNAL_e0242a29_4_k_cu_dee327b54cuda3std6ranges3__45__cpo5cdataE:
	.zero		1
	.type		_ZN34_INTERNAL_e0242a29_4_k_cu_dee327b56thrust24THRUST_300001_SM_1000_NS12placeholders2_1E,@object
	.size		_ZN34_INTERNAL_e0242a29_4_k_cu_dee327b56thrust24THRUST_300001_SM_1000_NS12placeholders2_1E,(_ZN34_INTERNAL_e0242a29_4_k_cu_dee327b54cuda3std3__45__cpo3endE - _ZN34_INTERNAL_e0242a29_4_k_cu_dee327b56thrust24THRUST_300001_SM_1000_NS12placeholders2_1E)
_ZN34_INTERNAL_e0242a29_4_k_cu_dee327b56thrust24THRUST_300001_SM_1000_NS12placeholders2_1E:
	.zero		1
	.type		_ZN34_INTERNAL_e0242a29_4_k_cu_dee327b54cuda3std3__45__cpo3endE,@object
	.size		_ZN34_INTERNAL_e0242a29_4_k_cu_dee327b54cuda3std3__45__cpo3endE,(_ZN34_INTERNAL_e0242a29_4_k_cu_dee327b54cuda3std6ranges3__45__cpo3endE - _ZN34_INTERNAL_e0242a29_4_k_cu_dee327b54cuda3std3__45__cpo3endE)
_ZN34_INTERNAL_e0242a29_4_k_cu_dee327b54cuda3std3__45__cpo3endE:
	.zero		1
	.type		_ZN34_INTERNAL_e0242a29_4_k_cu_dee327b54cuda3std6ranges3__45__cpo3endE,@object
	.size		_ZN34_INTERNAL_e0242a29_4_k_cu_dee327b54cuda3std6ranges3__45__cpo3endE,(_ZN34_INTERNAL_e0242a29_4_k_cu_dee327b56thrust24THRUST_300001_SM_1000_NS12placeholders2_5E - _ZN34_INTERNAL_e0242a29_4_k_cu_dee327b54cuda3std6ranges3__45__cpo3endE)
_ZN34_INTERNAL_e0242a29_4_k_cu_dee327b54cuda3std6ranges3__45__cpo3endE:
	.zero		1
	.type		_ZN34_INTERNAL_e0242a29_4_k_cu_dee327b56thrust24THRUST_300001_SM_1000_NS12placeholders2_5E,@object
	.size		_ZN34_INTERNAL_e0242a29_4_k_cu_dee327b56thrust24THRUST_300001_SM_1000_NS12placeholders2_5E,(_ZN34_INTERNAL_e0242a29_4_k_cu_dee327b54cuda3std3__45__cpo4rendE - _ZN34_INTERNAL_e0242a29_4_k_cu_dee327b56thrust24THRUST_300001_SM_1000_NS12placeholders2_5E)
_ZN34_INTERNAL_e0242a29_4_k_cu_dee327b56thrust24THRUST_300001_SM_1000_NS12placeholders2_5E:
	.zero		1
	.type		_ZN34_INTERNAL_e0242a29_4_k_cu_dee327b54cuda3std3__45__cpo4rendE,@object
	.size		_ZN34_INTERNAL_e0242a29_4_k_cu_dee327b54cuda3std3__45__cpo4rendE,(_ZN34_INTERNAL_e0242a29_4_k_cu_dee327b54cuda3std6ranges3__45__cpo9iter_swapE - _ZN34_INTERNAL_e0242a29_4_k_cu_dee327b54cuda3std3__45__cpo4rendE)
_ZN34_INTERNAL_e0242a29_4_k_cu_dee327b54cuda3std3__45__cpo4rendE:
	.zero		1
	.type		_ZN34_INTERNAL_e0242a29_4_k_cu_dee327b54cuda3std6ranges3__45__cpo9iter_swapE,@object
	.size		_ZN34_INTERNAL_e0242a29_4_k_cu_dee327b54cuda3std6ranges3__45__cpo9iter_swapE,(_ZN34_INTERNAL_e0242a29_4_k_cu_dee327b54cuda3std3__48unexpectE - _ZN34_INTERNAL_e0242a29_4_k_cu_dee327b54cuda3std6ranges3__45__cpo9iter_swapE)
_ZN34_INTERNAL_e0242a29_4_k_cu_dee327b54cuda3std6ranges3__45__cpo9iter_swapE:
	.zero		1
	.type		_ZN34_INTERNAL_e0242a29_4_k_cu_dee327b54cuda3std3__48unexpectE,@object
	.size		_ZN34_INTERNAL_e0242a29_4_k_cu_dee327b54cuda3std3__48unexpectE,(_ZN34_INTERNAL_e0242a29_4_k_cu_dee327b56thrust24THRUST_300001_SM_1000_NS8cuda_cub3parE - _ZN34_INTERNAL_e0242a29_4_k_cu_dee327b54cuda3std3__48unexpectE)
_ZN34_INTERNAL_e0242a29_4_k_cu_dee327b54cuda3std3__48unexpectE:
	.zero		1
	.type		_ZN34_INTERNAL_e0242a29_4_k_cu_dee327b56thrust24THRUST_300001_SM_1000_NS8cuda_cub3parE,@object
	.size		_ZN34_INTERNAL_e0242a29_4_k_cu_dee327b56thrust24THRUST_300001_SM_1000_NS8cuda_cub3parE,(.L_29 - _ZN34_INTERNAL_e0242a29_4_k_cu_dee327b56thrust24THRUST_300001_SM_1000_NS8cuda_cub3parE)
_ZN34_INTERNAL_e0242a29_4_k_cu_dee327b56thrust24THRUST_300001_SM_1000_NS8cuda_cub3parE:
	.zero		1
.L_29:


//--------------------- .nv.constant0._ZN3cub18CUB_300001_SM_10006detail11EmptyKernelIvEEvv --------------------------
	.section	.nv.constant0._ZN3cub18CUB_300001_SM_10006detail11EmptyKernelIvEEvv,"a",@progbits
	.sectionflags	@""
	.align	4
.nv.constant0._ZN3cub18CUB_300001_SM_10006detail11EmptyKernelIvEEvv:
	.zero		896


//--------------------- .nv.constant0._Z20custom_reduce_kernelPfS_S_iif --------------------------
	.section	.nv.constant0._Z20custom_reduce_kernelPfS_S_iif,"a",@progbits
	.sectionflags	@""
	.align	4
.nv.constant0._Z20custom_reduce_kernelPfS_S_iif:
	.zero		932


//--------------------- SYMBOLS --------------------------

	.type		.nv.reservedSmem.offset0,@object
	.size		.nv.reservedSmem.offset0,0x4
